	.target	sm_90a

	.elftype	@"ET_EXEC"


//--------------------- .note.nv.tkinfo           --------------------------
	.section	.note.nv.tkinfo,"",@"SHT_NOTE"
	.sectionflags	@"SHF_NOTE_NV_TKINFO"
	.tkinfo
        /*0018*/ 	.word	0x00000002
        /*0030*/ 	.string	""
        /*0030*/ 	.string	"ptxas"
        /*0030*/ 	.string	"Cuda compilation tools, release 13.0, V13.0.88"
        /*0030*/ 	.string	"Build cuda_13.0.r13.0/compiler.36424714_0"
        /*0030*/ 	.string	"-arch sm_90a -m 64 "



//--------------------- .note.nv.cuinfo           --------------------------
	.section	.note.nv.cuinfo,"",@"SHT_NOTE"
	.sectionflags	@"SHF_NOTE_NV_CUINFO"
        /*0018*/ 	.short	0x0002
        /*001a*/ 	.short	0x005a
        /*001c*/ 	.short	0x0082
	.zero		2


//--------------------- .nv.info                  --------------------------
	.section	.nv.info,"",@"SHT_CUDA_INFO"
	.align	4


	//----- nvinfo : EIATTR_REGCOUNT
	.align		4
        /*0000*/ 	.byte	0x04, 0x2f
        /*0002*/ 	.short	(.L_12 - .L_11)
	.align		4
.L_11:
        /*0004*/ 	.word	index@(_ZN7cutlass13device_kernelINS_4gemm6kernel13GemmUniversalIN4cute5tupleIJiiiiEEENS1_10collective13CollectiveMmaINS1_37MainloopSm90TmaGmmaWarpSpecializedFP8ILi3ENS5_IJNS4_1CILi2EEESB_NSA_ILi1EEEEEENS1_32KernelTmaWarpSpecializedPingpongEEENS5_IJNSA_ILi64EEENSA_ILi256EEENSA_ILi32EEEEEENS_12float_e4m3_tENS5_IJlSC_lEEESK_SL_NS4_8TiledMMAINS4_8MMA_AtomIJNS4_4SM904GMMA31MMA_64x256x32_F32E4M3E4M3_SS_TNILNSP_7ScaleInE1ELSR_1EEEEEENS4_6LayoutINS5_IJSC_SC_SC_EEENS5_IJNSA_ILi0EEESW_SW_EEEEENS5_IJNS4_10UnderscoreESZ_SZ_EEEEENS4_23SM90_TMA_LOAD_MULTICASTENS4_14ComposedLayoutINS4_7SwizzleILi1ELi4ELi3EEENS4_18smem_ptr_flag_bitsILi8EEENSU_INS5_IJNSA_ILi8EEESI_EEENS5_IJSI_SC_EEEEEEEvNS4_8identityES12_S1C_vS1D_EENS_8epilogue10collective6detail29Sm90TmaWarpSpecializedAdapterINS1G_15DefaultEpilogueISK_SL_SL_NS1F_6thread17LinearCombinationISK_Li1EffLNS1K_9ScaleType4KindE0ELNS_15FloatRoundStyleE2ESK_EENS1_15EpilogueDefaultEEEEEvvEEEEvNT_6ParamsE)
        /*0008*/ 	.word	0x000000a8


	//----- nvinfo : EIATTR_FRAME_SIZE
	.align		4
.L_12:
        /*000c*/ 	.byte	0x04, 0x11
        /*000e*/ 	.short	(.L_14 - .L_13)
	.align		4
.L_13:
        /*0010*/ 	.word	index@(_ZN7cutlass13device_kernelINS_4gemm6kernel13GemmUniversalIN4cute5tupleIJiiiiEEENS1_10collective13CollectiveMmaINS1_37MainloopSm90TmaGmmaWarpSpecializedFP8ILi3ENS5_IJNS4_1CILi2EEESB_NSA_ILi1EEEEEENS1_32KernelTmaWarpSpecializedPingpongEEENS5_IJNSA_ILi64EEENSA_ILi256EEENSA_ILi32EEEEEENS_12float_e4m3_tENS5_IJlSC_lEEESK_SL_NS4_8TiledMMAINS4_8MMA_AtomIJNS4_4SM904GMMA31MMA_64x256x32_F32E4M3E4M3_SS_TNILNSP_7ScaleInE1ELSR_1EEEEEENS4_6LayoutINS5_IJSC_SC_SC_EEENS5_IJNSA_ILi0EEESW_SW_EEEEENS5_IJNS4_10UnderscoreESZ_SZ_EEEEENS4_23SM90_TMA_LOAD_MULTICASTENS4_14ComposedLayoutINS4_7SwizzleILi1ELi4ELi3EEENS4_18smem_ptr_flag_bitsILi8EEENSU_INS5_IJNSA_ILi8EEESI_EEENS5_IJSI_SC_EEEEEEEvNS4_8identityES12_S1C_vS1D_EENS_8epilogue10collective6detail29Sm90TmaWarpSpecializedAdapterINS1G_15DefaultEpilogueISK_SL_SL_NS1F_6thread17LinearCombinationISK_Li1EffLNS1K_9ScaleType4KindE0ELNS_15FloatRoundStyleE2ESK_EENS1_15EpilogueDefaultEEEEEvvEEEEvNT_6ParamsE)
        /*0014*/ 	.word	0x00000118


	//----- nvinfo : EIATTR_MIN_STACK_SIZE
	.align		4
.L_14:
        /*0018*/ 	.byte	0x04, 0x12
        /*001a*/ 	.short	(.L_16 - .L_15)
	.align		4
.L_15:
        /*001c*/ 	.word	index@(_ZN7cutlass13device_kernelINS_4gemm6kernel13GemmUniversalIN4cute5tupleIJiiiiEEENS1_10collective13CollectiveMmaINS1_37MainloopSm90TmaGmmaWarpSpecializedFP8ILi3ENS5_IJNS4_1CILi2EEESB_NSA_ILi1EEEEEENS1_32KernelTmaWarpSpecializedPingpongEEENS5_IJNSA_ILi64EEENSA_ILi256EEENSA_ILi32EEEEEENS_12float_e4m3_tENS5_IJlSC_lEEESK_SL_NS4_8TiledMMAINS4_8MMA_AtomIJNS4_4SM904GMMA31MMA_64x256x32_F32E4M3E4M3_SS_TNILNSP_7ScaleInE1ELSR_1EEEEEENS4_6LayoutINS5_IJSC_SC_SC_EEENS5_IJNSA_ILi0EEESW_SW_EEEEENS5_IJNS4_10UnderscoreESZ_SZ_EEEEENS4_23SM90_TMA_LOAD_MULTICASTENS4_14ComposedLayoutINS4_7SwizzleILi1ELi4ELi3EEENS4_18smem_ptr_flag_bitsILi8EEENSU_INS5_IJNSA_ILi8EEESI_EEENS5_IJSI_SC_EEEEEEEvNS4_8identityES12_S1C_vS1D_EENS_8epilogue10collective6detail29Sm90TmaWarpSpecializedAdapterINS1G_15DefaultEpilogueISK_SL_SL_NS1F_6thread17LinearCombinationISK_Li1EffLNS1K_9ScaleType4KindE0ELNS_15FloatRoundStyleE2ESK_EENS1_15EpilogueDefaultEEEEEvvEEEEvNT_6ParamsE)
        /*0020*/ 	.word	0x00000118
.L_16:


//--------------------- .nv.compat                --------------------------
	.section	.nv.compat,"",@"SHT_CUDA_COMPAT_INFO"
	.align	4
        /*0000*/ 	.byte	0x02, 0x09, 0x01, 0x00, 0x02, 0x02, 0x04, 0x00, 0x02, 0x05, 0x05, 0x00, 0x03, 0x07, 0x01, 0x01
        /*0010*/ 	.byte	0x02, 0x03, 0x01, 0x00, 0x02, 0x06, 0x01, 0x00, 0x04, 0x0b, 0x08, 0x00, 0x00, 0x00, 0x00, 0x00
        /*0020*/ 	.byte	0x00, 0x00, 0x00, 0x00


//--------------------- .nv.info._ZN7cutlass13device_kernelINS_4gemm6kernel13GemmUniversalIN4cute5tupleIJiiiiEEENS1_10collective13CollectiveMmaINS1_37MainloopSm90TmaGmmaWarpSpecializedFP8ILi3ENS5_IJNS4_1CILi2EEESB_NSA_ILi1EEEEEENS1_32KernelTmaWarpSpecializedPingpongEEENS5_IJNSA_ILi64EEENSA_ILi256EEENSA_ILi32EEEEEENS_12float_e4m3_tENS5_IJlSC_lEEESK_SL_NS4_8TiledMMAINS4_8MMA_AtomIJNS4_4SM904GMMA31MMA_64x256x32_F32E4M3E4M3_SS_TNILNSP_7ScaleInE1ELSR_1EEEEEENS4_6LayoutINS5_IJSC_SC_SC_EEENS5_IJNSA_ILi0EEESW_SW_EEEEENS5_IJNS4_10UnderscoreESZ_SZ_EEEEENS4_23SM90_TMA_LOAD_MULTICASTENS4_14ComposedLayoutINS4_7SwizzleILi1ELi4ELi3EEENS4_18smem_ptr_flag_bitsILi8EEENSU_INS5_IJNSA_ILi8EEESI_EEENS5_IJSI_SC_EEEEEEEvNS4_8identityES12_S1C_vS1D_EENS_8epilogue10collective6detail29Sm90TmaWarpSpecializedAdapterINS1G_15DefaultEpilogueISK_SL_SL_NS1F_6thread17LinearCombinationISK_Li1EffLNS1K_9ScaleType4KindE0ELNS_15FloatRoundStyleE2ESK_EENS1_15EpilogueDefaultEEEEEvvEEEEvNT_6ParamsE --------------------------
	.section	.nv.info._ZN7cutlass13device_kernelINS_4gemm6kernel13GemmUniversalIN4cute5tupleIJiiiiEEENS1_10collective13CollectiveMmaINS1_37MainloopSm90TmaGmmaWarpSpecializedFP8ILi3ENS5_IJNS4_1CILi2EEESB_NSA_ILi1EEEEEENS1_32KernelTmaWarpSpecializedPingpongEEENS5_IJNSA_ILi64EEENSA_ILi256EEENSA_ILi32EEEEEENS_12float_e4m3_tENS5_IJlSC_lEEESK_SL_NS4_8TiledMMAINS4_8MMA_AtomIJNS4_4SM904GMMA31MMA_64x256x32_F32E4M3E4M3_SS_TNILNSP_7ScaleInE1ELSR_1EEEEEENS4_6LayoutINS5_IJSC_SC_SC_EEENS5_IJNSA_ILi0EEESW_SW_EEEEENS5_IJNS4_10UnderscoreESZ_SZ_EEEEENS4_23SM90_TMA_LOAD_MULTICASTENS4_14ComposedLayoutINS4_7SwizzleILi1ELi4ELi3EEENS4_18smem_ptr_flag_bitsILi8EEENSU_INS5_IJNSA_ILi8EEESI_EEENS5_IJSI_SC_EEEEEEEvNS4_8identityES12_S1C_vS1D_EENS_8epilogue10collective6detail29Sm90TmaWarpSpecializedAdapterINS1G_15DefaultEpilogueISK_SL_SL_NS1F_6thread17LinearCombinationISK_Li1EffLNS1K_9ScaleType4KindE0ELNS_15FloatRoundStyleE2ESK_EENS1_15EpilogueDefaultEEEEEvvEEEEvNT_6ParamsE,"",@"SHT_CUDA_INFO"
	.sectionflags	@""
	.align	4


	//----- nvinfo : EIATTR_CUDA_API_VERSION
	.align		4
        /*0000*/ 	.byte	0x04, 0x37
        /*0002*/ 	.short	(.L_18 - .L_17)
.L_17:
        /*0004*/ 	.word	0x00000082


	//----- nvinfo : EIATTR_KPARAM_INFO
	.align		4
.L_18:
        /*0008*/ 	.byte	0x04, 0x17
        /*000a*/ 	.short	(.L_20 - .L_19)
.L_19:
        /*000c*/ 	.word	0x00000000
        /*0010*/ 	.short	0x0000
        /*0012*/ 	.short	0x0070
        /*0014*/ 	.byte	0x00, 0xf0, 0x01, 0x10


	//----- nvinfo : EIATTR_SPARSE_MMA_MASK
	.align		4
.L_20:
        /*0018*/ 	.byte	0x03, 0x50
        /*001a*/ 	.short	0x0000


	//----- nvinfo : EIATTR_MAXREG_COUNT
	.align		4
        /*001c*/ 	.byte	0x03, 0x1b
        /*001e*/ 	.short	0x00a8


	//----- nvinfo : EIATTR_NUM_BARRIERS
	.align		4
        /*0020*/ 	.byte	0x02, 0x4c
        /*0022*/ 	.byte	0x01
	.zero		1


	//----- nvinfo : EIATTR_ANNOTATIONS
	.align		4
        /*0024*/ 	.byte	0x04, 0x55
        /*0026*/ 	.short	(.L_22 - .L_21)


	//   ....[0]....
.L_21:
        /*0028*/ 	.word	0x00000001
        /*002c*/ 	.byte	0x00, 0x07, 0x00, 0x00, 0x01, 0x00, 0x00, 0x00, 0xf0, 0x08, 0x00, 0x00, 0x01, 0x00, 0x00, 0x00
        /* <DEDUP_REMOVED lines=212> */
        /*0d7c*/ 	.byte	0xc0, 0x02, 0x01, 0x00


	//----- nvinfo : EIATTR_MERCURY_ISA_VERSION
	.align		4
.L_22:
        /*0d80*/ 	.byte	0x03, 0x5f
        /*0d82*/ 	.short	0x0101


	//----- nvinfo : EIATTR_INT_WARP_WIDE_INSTR_OFFSETS
	.align		4
        /*0d84*/ 	.byte	0x04, 0x31
        /*0d86*/ 	.short	(.L_24 - .L_23)


	//   ....[0]....
.L_23:
        /*0d88*/ 	.word	0x00000580


	//   ....[1]....
        /*0d8c*/ 	.word	0x00000600


	//   ....[2]....
        /*0d90*/ 	.word	0x00000610


	//   ....[3]....
        /*0d94*/ 	.word	0x00000640


	//   ....[4]....
        /*0d98*/ 	.word	0x00000680


	//   ....[5]....
        /*0d9c*/ 	.word	0x000006b0


	//   ....[6]....
        /*0da0*/ 	.word	0x000007c0


	//   ....[7]....
        /*0da4*/ 	.word	0x000007e0


	//   ....[8]....
        /*0da8*/ 	.word	0x000055e0


	//----- nvinfo : EIATTR_COOP_GROUP_MASK_REGIDS
	.align		4
.L_24:
        /*0dac*/ 	.byte	0x04, 0x29
        /*0dae*/ 	.short	(.L_26 - .L_25)


	//   ....[0]....
.L_25:
        /*0db0*/ 	.word	0xffffffff


	//   ....[1]....
        /*0db4*/ 	.word	0xffffffff


	//   ....[2]....
        /*0db8*/ 	.word	0xffffffff


	//   ....[3]....
        /*0dbc*/ 	.word	0xffffffff


	//   ....[4]....
        /*0dc0*/ 	.word	0xffffffff


	//   ....[5]....
        /*0dc4*/ 	.word	0xffffffff


	//   ....[6]....
        /*0dc8*/ 	.word	0xffffffff


	//----- nvinfo : EIATTR_COOP_GROUP_INSTR_OFFSETS
	.align		4
.L_26:
        /*0dcc*/ 	.byte	0x04, 0x28
        /*0dce*/ 	.short	(.L_28 - .L_27)


	//   ....[0]....
.L_27:
        /*0dd0*/ 	.word	0x00000070


	//   ....[1]....
        /*0dd4*/ 	.word	0x00000090


	//   ....[2]....
        /*0dd8*/ 	.word	0x00000190


	//   ....[3]....
        /*0ddc*/ 	.word	0x00000390


	//   ....[4]....
        /*0de0*/ 	.word	0x000003d0


	//   ....[5]....
        /*0de4*/ 	.word	0x000004d0


	//   ....[6]....
        /*0de8*/ 	.word	0x00000980


	//----- nvinfo : EIATTR_REG_RECONFIG
	.align		4
.L_28:
        /*0dec*/ 	.byte	0x01, 0x54
	.zero		2


	//----- nvinfo : EIATTR_MBARRIER_INSTR_OFFSETS
	.align		4
        /*0df0*/ 	.byte	0x04, 0x39
        /*0df2*/ 	.short	(.L_30 - .L_29)


	//   ....[0]....
.L_29:
        /*0df4*/ 	.word	0x00000310
        /*0df8*/ 	.word	0x000000ff
        /*0dfc*/ 	.word	0x00000000
        /*0e00*/ 	.short	0x0100
        /*0e02*/ 	.byte	0x07
	.zero		1


	//   ....[1]....
        /*0e04*/ 	.word	0x00000320
        /*0e08*/ 	.word	0x000000ff
        /*0e0c*/ 	.word	0x00000018
        /*0e10*/ 	.short	0x0100
        /*0e12*/ 	.byte	0x07
	.zero		1


	//   ....[2]....
        /*0e14*/ 	.word	0x00000330
        /*0e18*/ 	.word	0x000000ff
        /*0e1c*/ 	.word	0x00000008
        /*0e20*/ 	.short	0x0100
        /*0e22*/ 	.byte	0x07
	.zero		1


	//   ....[3]....
        /*0e24*/ 	.word	0x00000340
        /*0e28*/ 	.word	0x000000ff
        /*0e2c*/ 	.word	0x00000020
        /*0e30*/ 	.short	0x0100
        /*0e32*/ 	.byte	0x07
	.zero		1


	//   ....[4]....
        /*0e34*/ 	.word	0x00000350
        /*0e38*/ 	.word	0x000000ff
        /*0e3c*/ 	.word	0x00000010
        /*0e40*/ 	.short	0x0100
        /*0e42*/ 	.byte	0x07
	.zero		1


	//   ....[5]....
        /*0e44*/ 	.word	0x00000360
        /*0e48*/ 	.word	0x000000ff
        /*0e4c*/ 	.word	0x00000028
        /*0e50*/ 	.short	0x0100
        /*0e52*/ 	.byte	0x07
	.zero		1


	//   ....[6]....
        /*0e54*/ 	.word	0x00000820
        /*0e58*/ 	.word	0x000000ff
        /*0e5c*/ 	.word	0x00000060
        /*0e60*/ 	.short	0x0100
        /*0e62*/ 	.byte	0x07
	.zero		1


	//   ....[7]....
        /*0e64*/ 	.word	0x000008c0
        /*0e68*/ 	.word	0x000000ff
        /*0e6c*/ 	.word	0x00000068
        /*0e70*/ 	.short	0x0100
        /*0e72*/ 	.byte	0x07
	.zero		1


	//   ....[8]....
        /*0e74*/ 	.word	0x00000900
        /*0e78*/ 	.word	0x000000ff
        /*0e7c*/ 	.word	0x00000040
        /*0e80*/ 	.short	0x0100
        /*0e82*/ 	.byte	0x0a
	.zero		1


	//   ....[9]....
        /*0e84*/ 	.word	0x00000910
        /*0e88*/ 	.word	0x000000ff
        /*0e8c*/ 	.word	0x00000048
        /*0e90*/ 	.short	0x0100
        /*0e92*/ 	.byte	0x0a
	.zero		1


	//   ....[10]....
        /*0e94*/ 	.word	0x00000920
        /*0e98*/ 	.word	0x000000ff
        /*0e9c*/ 	.word	0x00000050
        /*0ea0*/ 	.short	0x0100
        /*0ea2*/ 	.byte	0x0a
	.zero		1


	//   ....[11]....
        /*0ea4*/ 	.word	0x00000930
        /*0ea8*/ 	.word	0x000000ff
        /*0eac*/ 	.word	0x00000058
        /*0eb0*/ 	.short	0x0100
        /*0eb2*/ 	.byte	0x0a
	.zero		1


	//   ....[12]....
        /*0eb4*/ 	.word	0x000017e0
        /*0eb8*/ 	.word	0x000000ff
        /*0ebc*/ 	.word	0xfffffff8
        /*0ec0*/ 	.short	0x010a
        /*0ec2*/ 	.byte	0x11
	.zero		1


	//   ....[13]....
        /*0ec4*/ 	.word	0x000021c0
        /*0ec8*/ 	.word	0x000000ff
        /*0ecc*/ 	.word	0x00000000
        /*0ed0*/ 	.short	0x010a
        /*0ed2*/ 	.byte	0x06
	.zero		1


	//   ....[14]....
        /*0ed4*/ 	.word	0x00002200
        /*0ed8*/ 	.word	0x000000ff
        /*0edc*/ 	.word	0x00000000
        /*0ee0*/ 	.short	0x010a
        /*0ee2*/ 	.byte	0x06
	.zero		1


	//   ....[15]....
        /*0ee4*/ 	.word	0x00003390
        /*0ee8*/ 	.word	0x000000ff
        /*0eec*/ 	.word	0x00000000
        /*0ef0*/ 	.short	0x010a
        /*0ef2*/ 	.byte	0x09
	.zero		1


	//   ....[16]....
        /*0ef4*/ 	.word	0x000033d0
        /*0ef8*/ 	.word	0x000000ff
        /*0efc*/ 	.word	0x00000000
        /*0f00*/ 	.short	0x010a
        /*0f02*/ 	.byte	0x09
	.zero		1


	//   ....[17]....
        /*0f04*/ 	.word	0x00004440
        /*0f08*/ 	.word	0x000000e5
        /*0f0c*/ 	.word	0x00000000
        /*0f10*/ 	.short	0x0101
        /*0f12*/ 	.byte	0x3f
	.zero		1


	//   ....[18]....
        /*0f14*/ 	.word	0x00005500
        /*0f18*/ 	.word	0x000000e3
        /*0f1c*/ 	.word	0x00000000
        /*0f20*/ 	.short	0x0101
        /*0f22*/ 	.byte	0x1d
	.zero		1


	//   ....[19]....
        /*0f24*/ 	.word	0x00005690
        /*0f28*/ 	.word	0x00000018
        /*0f2c*/ 	.word	0x00000000
        /*0f30*/ 	.short	0x0101
        /*0f32*/ 	.byte	0x3f
	.zero		1


	//   ....[20]....
        /*0f34*/ 	.word	0x00005750
        /*0f38*/ 	.word	0x000000ff
        /*0f3c*/ 	.word	0x00000008
        /*0f40*/ 	.short	0x010a
        /*0f42*/ 	.byte	0x11
	.zero		1


	//   ....[21]....
        /*0f44*/ 	.word	0x0000e940
        /*0f48*/ 	.word	0x00000003
        /*0f4c*/ 	.word	0x00000000
        /*0f50*/ 	.short	0x0101
        /*0f52*/ 	.byte	0x1d
	.zero		1


	//   ....[22]....
        /*0f54*/ 	.word	0x0000f460
        /*0f58*/ 	.word	0x0000000b
        /*0f5c*/ 	.word	0x00000018
        /*0f60*/ 	.short	0x010a
        /*0f62*/ 	.byte	0x3f
	.zero		1


	//   ....[23]....
        /*0f64*/ 	.word	0x0000f850
        /*0f68*/ 	.word	0x00000004
        /*0f6c*/ 	.word	0x00000068
        /*0f70*/ 	.short	0x0101
        /*0f72*/ 	.byte	0x3f
	.zero		1


	//   ....[24]....
        /*0f74*/ 	.word	0x00010040
        /*0f78*/ 	.word	0x00000007
        /*0f7c*/ 	.word	0x00000000
        /*0f80*/ 	.short	0x010a
        /*0f82*/ 	.byte	0x3f
	.zero		1


	//   ....[25]....
        /*0f84*/ 	.word	0x000100c0
        /*0f88*/ 	.word	0x00000009
        /*0f8c*/ 	.word	0x00000000
        /*0f90*/ 	.short	0x010a
        /*0f92*/ 	.byte	0x3f
	.zero		1


	//   ....[26]....
        /*0f94*/ 	.word	0x00010150
        /*0f98*/ 	.word	0x00000003
        /*0f9c*/ 	.word	0x00000000
        /*0fa0*/ 	.short	0x010a
        /*0fa2*/ 	.byte	0x3f
	.zero		1


	//   ....[27]....
        /*0fa4*/ 	.word	0x000101c0
        /*0fa8*/ 	.word	0x00000003
        /*0fac*/ 	.word	0xfffffff8
        /*0fb0*/ 	.short	0x010a
        /*0fb2*/ 	.byte	0x3f
	.zero		1


	//   ....[28]....
        /*0fb4*/ 	.word	0x00010220
        /*0fb8*/ 	.word	0x00000003
        /*0fbc*/ 	.word	0x00000000
        /*0fc0*/ 	.short	0x010a
        /*0fc2*/ 	.byte	0x3f
	.zero		1


	//   ....[29]....
        /*0fc4*/ 	.word	0x00010290
        /*0fc8*/ 	.word	0x00000000
        /*0fcc*/ 	.word	0x00000000
        /*0fd0*/ 	.short	0x010a
        /*0fd2*/ 	.byte	0x3f
	.zero		1


	//   ....[30]....
        /*0fd4*/ 	.word	0x00010300
        /*0fd8*/ 	.word	0x00000019
        /*0fdc*/ 	.word	0x00000008
        /*0fe0*/ 	.short	0x010a
        /*0fe2*/ 	.byte	0x3f
	.zero		1


	//   ....[31]....
        /*0fe4*/ 	.word	0x000103d0
        /*0fe8*/ 	.word	0x0000000b
        /*0fec*/ 	.word	0x00000018
        /*0ff0*/ 	.short	0x010a
        /*0ff2*/ 	.byte	0x3f
	.zero		1


	//   ....[32]....
        /*0ff4*/ 	.word	0x000104b0
        /*0ff8*/ 	.word	0x00000007
        /*0ffc*/ 	.word	0x00000000
        /*1000*/ 	.short	0x010a
        /*1002*/ 	.byte	0x3f
	.zero		1


	//   ....[33]....
        /*1004*/ 	.word	0x00010500
        /*1008*/ 	.word	0x00000009
        /*100c*/ 	.word	0x00000000
        /*1010*/ 	.short	0x010a
        /*1012*/ 	.byte	0x3f
	.zero		1


	//----- nvinfo : EIATTR_NUM_MBARRIERS
	.align		4
.L_30:
        /*1014*/ 	.byte	0x03, 0x38
        /*1016*/ 	.short	0x000c


	//----- nvinfo : EIATTR_EXIT_INSTR_OFFSETS
	.align		4
        /*1018*/ 	.byte	0x04, 0x1c
        /*101a*/ 	.short	(.L_32 - .L_31)


	//   ....[0]....
.L_31:
        /*101c*/ 	.word	0x00001520


	//   ....[1]....
        /*1020*/ 	.word	0x00001580


	//   ....[2]....
        /*1024*/ 	.word	0x0000f050


	//   ....[3]....
        /*1028*/ 	.word	0x0000f080


	//   ....[4]....
        /*102c*/ 	.word	0x000101a0


	//----- nvinfo : EIATTR_MAX_THREADS
	.align		4
.L_32:
        /*1030*/ 	.byte	0x04, 0x05
        /*1032*/ 	.short	(.L_34 - .L_33)
.L_33:
        /*1034*/ 	.word	0x00000180
        /*1038*/ 	.word	0x00000001
        /*103c*/ 	.word	0x00000001


	//----- nvinfo : EIATTR_CRS_STACK_SIZE
	.align		4
.L_34:
        /*1040*/ 	.byte	0x04, 0x1e
        /*1042*/ 	.short	(.L_36 - .L_35)
.L_35:
        /*1044*/ 	.word	0x00000000


	//----- nvinfo : EIATTR_CBANK_PARAM_SIZE
	.align		4
.L_36:
        /*1048*/ 	.byte	0x03, 0x19
        /*104a*/ 	.short	0x0470


	//----- nvinfo : EIATTR_PARAM_CBANK
	.align		4
        /*104c*/ 	.byte	0x04, 0x0a
        /*104e*/ 	.short	(.L_38 - .L_37)
	.align		4
.L_37:
        /*1050*/ 	.word	index@(.nv.constant0._ZN7cutlass13device_kernelINS_4gemm6kernel13GemmUniversalIN4cute5tupleIJiiiiEEENS1_10collective13CollectiveMmaINS1_37MainloopSm90TmaGmmaWarpSpecializedFP8ILi3ENS5_IJNS4_1CILi2EEESB_NSA_ILi1EEEEEENS1_32KernelTmaWarpSpecializedPingpongEEENS5_IJNSA_ILi64EEENSA_ILi256EEENSA_ILi32EEEEEENS_12float_e4m3_tENS5_IJlSC_lEEESK_SL_NS4_8TiledMMAINS4_8MMA_AtomIJNS4_4SM904GMMA31MMA_64x256x32_F32E4M3E4M3_SS_TNILNSP_7ScaleInE1ELSR_1EEEEEENS4_6LayoutINS5_IJSC_SC_SC_EEENS5_IJNSA_ILi0EEESW_SW_EEEEENS5_IJNS4_10UnderscoreESZ_SZ_EEEEENS4_23SM90_TMA_LOAD_MULTICASTENS4_14ComposedLayoutINS4_7SwizzleILi1ELi4ELi3EEENS4_18smem_ptr_flag_bitsILi8EEENSU_INS5_IJNSA_ILi8EEESI_EEENS5_IJSI_SC_EEEEEEEvNS4_8identityES12_S1C_vS1D_EENS_8epilogue10collective6detail29Sm90TmaWarpSpecializedAdapterINS1G_15DefaultEpilogueISK_SL_SL_NS1F_6thread17LinearCombinationISK_Li1EffLNS1K_9ScaleType4KindE0ELNS_15FloatRoundStyleE2ESK_EENS1_15EpilogueDefaultEEEEEvvEEEEvNT_6ParamsE)
        /*1054*/ 	.short	0x0210
        /*1056*/ 	.short	0x0470


	//----- nvinfo : EIATTR_SW_WAR
	.align		4
.L_38:
        /*1058*/ 	.byte	0x04, 0x36
        /*105a*/ 	.short	(.L_40 - .L_39)
.L_39:
        /*105c*/ 	.word	0x00000008
.L_40:


//--------------------- .nv.callgraph             --------------------------
	.section	.nv.callgraph,"",@"SHT_CUDA_CALLGRAPH"
	.align	4
	.sectionentsize	8
	.align		4
        /*0000*/ 	.word	0x00000000
	.align		4
        /*0004*/ 	.word	0xffffffff
	.align		4
        /*0008*/ 	.word	0x00000000
	.align		4
        /*000c*/ 	.word	0xfffffffe
	.align		4
        /*0010*/ 	.word	0x00000000
	.align		4
        /*0014*/ 	.word	0xfffffffd
	.align		4
        /*0018*/ 	.word	0x00000000
	.align		4
        /*001c*/ 	.word	0xfffffffc


//--------------------- .nv.constant4             --------------------------
	.section	.nv.constant4,"a",@progbits
	.align	8
	.align		8
.nv.constant4:
        /*0000*/ 	.dword	_ZN39_INTERNAL_4358f3a6_4_k_cu_36d8dc04_37174cuda3std3__45__cpo5beginE
	.align		8
        /*0008*/ 	.dword	_ZN39_INTERNAL_4358f3a6_4_k_cu_36d8dc04_37174cuda3std3__45__cpo3endE
	.align		8
        /*0010*/ 	.dword	_ZN39_INTERNAL_4358f3a6_4_k_cu_36d8dc04_37174cuda3std3__45__cpo6cbeginE
	.align		8
        /*0018*/ 	.dword	_ZN39_INTERNAL_4358f3a6_4_k_cu_36d8dc04_37174cuda3std3__45__cpo4cendE
	.align		8
        /*0020*/ 	.dword	_ZN39_INTERNAL_4358f3a6_4_k_cu_36d8dc04_37174cuda3std3__441_GLOBAL__N__4358f3a6_4_k_cu_36d8dc04_37176ignoreE
	.align		8
        /*0028*/ 	.dword	_ZN39_INTERNAL_4358f3a6_4_k_cu_36d8dc04_37174cuda3std3__419piecewise_constructE
	.align		8
        /*0030*/ 	.dword	_ZN39_INTERNAL_4358f3a6_4_k_cu_36d8dc04_37174cuda3std3__48in_placeE
	.align		8
        /*0038*/ 	.dword	_ZN39_INTERNAL_4358f3a6_4_k_cu_36d8dc04_37174cuda3std6ranges3__45__cpo4swapE
	.align		8
        /*0040*/ 	.dword	_ZN39_INTERNAL_4358f3a6_4_k_cu_36d8dc04_37174cuda3std6ranges3__45__cpo9iter_moveE
	.align		8
        /*0048*/ 	.dword	_ZN39_INTERNAL_4358f3a6_4_k_cu_36d8dc04_37174cute7productE
	.align		8
        /*0050*/ 	.dword	_ZN39_INTERNAL_4358f3a6_4_k_cu_36d8dc04_37174cute1_E


//--------------------- .text._ZN7cutlass13device_kernelINS_4gemm6kernel13GemmUniversalIN4cute5tupleIJiiiiEEENS1_10collective13CollectiveMmaINS1_37MainloopSm90TmaGmmaWarpSpecializedFP8ILi3ENS5_IJNS4_1CILi2EEESB_NSA_ILi1EEEEEENS1_32KernelTmaWarpSpecializedPingpongEEENS5_IJNSA_ILi64EEENSA_ILi256EEENSA_ILi32EEEEEENS_12float_e4m3_tENS5_IJlSC_lEEESK_SL_NS4_8TiledMMAINS4_8MMA_AtomIJNS4_4SM904GMMA31MMA_64x256x32_F32E4M3E4M3_SS_TNILNSP_7ScaleInE1ELSR_1EEEEEENS4_6LayoutINS5_IJSC_SC_SC_EEENS5_IJNSA_ILi0EEESW_SW_EEEEENS5_IJNS4_10UnderscoreESZ_SZ_EEEEENS4_23SM90_TMA_LOAD_MULTICASTENS4_14ComposedLayoutINS4_7SwizzleILi1ELi4ELi3EEENS4_18smem_ptr_flag_bitsILi8EEENSU_INS5_IJNSA_ILi8EEESI_EEENS5_IJSI_SC_EEEEEEEvNS4_8identityES12_S1C_vS1D_EENS_8epilogue10collective6detail29Sm90TmaWarpSpecializedAdapterINS1G_15DefaultEpilogueISK_SL_SL_NS1F_6thread17LinearCombinationISK_Li1EffLNS1K_9ScaleType4KindE0ELNS_15FloatRoundStyleE2ESK_EENS1_15EpilogueDefaultEEEEEvvEEEEvNT_6ParamsE --------------------------
	.section	.text._ZN7cutlass13device_kernelINS_4gemm6kernel13GemmUniversalIN4cute5tupleIJiiiiEEENS1_10collective13CollectiveMmaINS1_37MainloopSm90TmaGmmaWarpSpecializedFP8ILi3ENS5_IJNS4_1CILi2EEESB_NSA_ILi1EEEEEENS1_32KernelTmaWarpSpecializedPingpongEEENS5_IJNSA_ILi64EEENSA_ILi256EEENSA_ILi32EEEEEENS_12float_e4m3_tENS5_IJlSC_lEEESK_SL_NS4_8TiledMMAINS4_8MMA_AtomIJNS4_4SM904GMMA31MMA_64x256x32_F32E4M3E4M3_SS_TNILNSP_7ScaleInE1ELSR_1EEEEEENS4_6LayoutINS5_IJSC_SC_SC_EEENS5_IJNSA_ILi0EEESW_SW_EEEEENS5_IJNS4_10UnderscoreESZ_SZ_EEEEENS4_23SM90_TMA_LOAD_MULTICASTENS4_14ComposedLayoutINS4_7SwizzleILi1ELi4ELi3EEENS4_18smem_ptr_flag_bitsILi8EEENSU_INS5_IJNSA_ILi8EEESI_EEENS5_IJSI_SC_EEEEEEEvNS4_8identityES12_S1C_vS1D_EENS_8epilogue10collective6detail29Sm90TmaWarpSpecializedAdapterINS1G_15DefaultEpilogueISK_SL_SL_NS1F_6thread17LinearCombinationISK_Li1EffLNS1K_9ScaleType4KindE0ELNS_15FloatRoundStyleE2ESK_EENS1_15EpilogueDefaultEEEEEvvEEEEvNT_6ParamsE,"ax",@progbits
	.align	128
.text._ZN7cutlass13device_kernelINS_4gemm6kernel13GemmUniversalIN4cute5tupleIJiiiiEEENS1_10collective13CollectiveMmaINS1_37MainloopSm90TmaGmmaWarpSpecializedFP8ILi3ENS5_IJNS4_1CILi2EEESB_NSA_ILi1EEEEEENS1_32KernelTmaWarpSpecializedPingpongEEENS5_IJNSA_ILi64EEENSA_ILi256EEENSA_ILi32EEEEEENS_12float_e4m3_tENS5_IJlSC_lEEESK_SL_NS4_8TiledMMAINS4_8MMA_AtomIJNS4_4SM904GMMA31MMA_64x256x32_F32E4M3E4M3_SS_TNILNSP_7ScaleInE1ELSR_1EEEEEENS4_6LayoutINS5_IJSC_SC_SC_EEENS5_IJNSA_ILi0EEESW_SW_EEEEENS5_IJNS4_10UnderscoreESZ_SZ_EEEEENS4_23SM90_TMA_LOAD_MULTICASTENS4_14ComposedLayoutINS4_7SwizzleILi1ELi4ELi3EEENS4_18smem_ptr_flag_bitsILi8EEENSU_INS5_IJNSA_ILi8EEESI_EEENS5_IJSI_SC_EEEEEEEvNS4_8identityES12_S1C_vS1D_EENS_8epilogue10collective6detail29Sm90TmaWarpSpecializedAdapterINS1G_15DefaultEpilogueISK_SL_SL_NS1F_6thread17LinearCombinationISK_Li1EffLNS1K_9ScaleType4KindE0ELNS_15FloatRoundStyleE2ESK_EENS1_15EpilogueDefaultEEEEEvvEEEEvNT_6ParamsE:
        .type           _ZN7cutlass13device_kernelINS_4gemm6kernel13GemmUniversalIN4cute5tupleIJiiiiEEENS1_10collective13CollectiveMmaINS1_37MainloopSm90TmaGmmaWarpSpecializedFP8ILi3ENS5_IJNS4_1CILi2EEESB_NSA_ILi1EEEEEENS1_32KernelTmaWarpSpecializedPingpongEEENS5_IJNSA_ILi64EEENSA_ILi256EEENSA_ILi32EEEEEENS_12float_e4m3_tENS5_IJlSC_lEEESK_SL_NS4_8TiledMMAINS4_8MMA_AtomIJNS4_4SM904GMMA31MMA_64x256x32_F32E4M3E4M3_SS_TNILNSP_7ScaleInE1ELSR_1EEEEEENS4_6LayoutINS5_IJSC_SC_SC_EEENS5_IJNSA_ILi0EEESW_SW_EEEEENS5_IJNS4_10UnderscoreESZ_SZ_EEEEENS4_23SM90_TMA_LOAD_MULTICASTENS4_14ComposedLayoutINS4_7SwizzleILi1ELi4ELi3EEENS4_18smem_ptr_flag_bitsILi8EEENSU_INS5_IJNSA_ILi8EEESI_EEENS5_IJSI_SC_EEEEEEEvNS4_8identityES12_S1C_vS1D_EENS_8epilogue10collective6detail29Sm90TmaWarpSpecializedAdapterINS1G_15DefaultEpilogueISK_SL_SL_NS1F_6thread17LinearCombinationISK_Li1EffLNS1K_9ScaleType4KindE0ELNS_15FloatRoundStyleE2ESK_EENS1_15EpilogueDefaultEEEEEvvEEEEvNT_6ParamsE,@function
        .size           _ZN7cutlass13device_kernelINS_4gemm6kernel13GemmUniversalIN4cute5tupleIJiiiiEEENS1_10collective13CollectiveMmaINS1_37MainloopSm90TmaGmmaWarpSpecializedFP8ILi3ENS5_IJNS4_1CILi2EEESB_NSA_ILi1EEEEEENS1_32KernelTmaWarpSpecializedPingpongEEENS5_IJNSA_ILi64EEENSA_ILi256EEENSA_ILi32EEEEEENS_12float_e4m3_tENS5_IJlSC_lEEESK_SL_NS4_8TiledMMAINS4_8MMA_AtomIJNS4_4SM904GMMA31MMA_64x256x32_F32E4M3E4M3_SS_TNILNSP_7ScaleInE1ELSR_1EEEEEENS4_6LayoutINS5_IJSC_SC_SC_EEENS5_IJNSA_ILi0EEESW_SW_EEEEENS5_IJNS4_10UnderscoreESZ_SZ_EEEEENS4_23SM90_TMA_LOAD_MULTICASTENS4_14ComposedLayoutINS4_7SwizzleILi1ELi4ELi3EEENS4_18smem_ptr_flag_bitsILi8EEENSU_INS5_IJNSA_ILi8EEESI_EEENS5_IJSI_SC_EEEEEEEvNS4_8identityES12_S1C_vS1D_EENS_8epilogue10collective6detail29Sm90TmaWarpSpecializedAdapterINS1G_15DefaultEpilogueISK_SL_SL_NS1F_6thread17LinearCombinationISK_Li1EffLNS1K_9ScaleType4KindE0ELNS_15FloatRoundStyleE2ESK_EENS1_15EpilogueDefaultEEEEEvvEEEEvNT_6ParamsE,(.L_x_334 - _ZN7cutlass13device_kernelINS_4gemm6kernel13GemmUniversalIN4cute5tupleIJiiiiEEENS1_10collective13CollectiveMmaINS1_37MainloopSm90TmaGmmaWarpSpecializedFP8ILi3ENS5_IJNS4_1CILi2EEESB_NSA_ILi1EEEEEENS1_32KernelTmaWarpSpecializedPingpongEEENS5_IJNSA_ILi64EEENSA_ILi256EEENSA_ILi32EEEEEENS_12float_e4m3_tENS5_IJlSC_lEEESK_SL_NS4_8TiledMMAINS4_8MMA_AtomIJNS4_4SM904GMMA31MMA_64x256x32_F32E4M3E4M3_SS_TNILNSP_7ScaleInE1ELSR_1EEEEEENS4_6LayoutINS5_IJSC_SC_SC_EEENS5_IJNSA_ILi0EEESW_SW_EEEEENS5_IJNS4_10UnderscoreESZ_SZ_EEEEENS4_23SM90_TMA_LOAD_MULTICASTENS4_14ComposedLayoutINS4_7SwizzleILi1ELi4ELi3EEENS4_18smem_ptr_flag_bitsILi8EEENSU_INS5_IJNSA_ILi8EEESI_EEENS5_IJSI_SC_EEEEEEEvNS4_8identityES12_S1C_vS1D_EENS_8epilogue10collective6detail29Sm90TmaWarpSpecializedAdapterINS1G_15DefaultEpilogueISK_SL_SL_NS1F_6thread17LinearCombinationISK_Li1EffLNS1K_9ScaleType4KindE0ELNS_15FloatRoundStyleE2ESK_EENS1_15EpilogueDefaultEEEEEvvEEEEvNT_6ParamsE)
        .other          _ZN7cutlass13device_kernelINS_4gemm6kernel13GemmUniversalIN4cute5tupleIJiiiiEEENS1_10collective13CollectiveMmaINS1_37MainloopSm90TmaGmmaWarpSpecializedFP8ILi3ENS5_IJNS4_1CILi2EEESB_NSA_ILi1EEEEEENS1_32KernelTmaWarpSpecializedPingpongEEENS5_IJNSA_ILi64EEENSA_ILi256EEENSA_ILi32EEEEEENS_12float_e4m3_tENS5_IJlSC_lEEESK_SL_NS4_8TiledMMAINS4_8MMA_AtomIJNS4_4SM904GMMA31MMA_64x256x32_F32E4M3E4M3_SS_TNILNSP_7ScaleInE1ELSR_1EEEEEENS4_6LayoutINS5_IJSC_SC_SC_EEENS5_IJNSA_ILi0EEESW_SW_EEEEENS5_IJNS4_10UnderscoreESZ_SZ_EEEEENS4_23SM90_TMA_LOAD_MULTICASTENS4_14ComposedLayoutINS4_7SwizzleILi1ELi4ELi3EEENS4_18smem_ptr_flag_bitsILi8EEENSU_INS5_IJNSA_ILi8EEESI_EEENS5_IJSI_SC_EEEEEEEvNS4_8identityES12_S1C_vS1D_EENS_8epilogue10collective6detail29Sm90TmaWarpSpecializedAdapterINS1G_15DefaultEpilogueISK_SL_SL_NS1F_6thread17LinearCombinationISK_Li1EffLNS1K_9ScaleType4KindE0ELNS_15FloatRoundStyleE2ESK_EENS1_15EpilogueDefaultEEEEEvvEEEEvNT_6ParamsE,@"STO_CUDA_ENTRY STV_DEFAULT"
_ZN7cutlass13device_kernelINS_4gemm6kernel13GemmUniversalIN4cute5tupleIJiiiiEEENS1_10collective13CollectiveMmaINS1_37MainloopSm90TmaGmmaWarpSpecializedFP8ILi3ENS5_IJNS4_1CILi2EEESB_NSA_ILi1EEEEEENS1_32KernelTmaWarpSpecializedPingpongEEENS5_IJNSA_ILi64EEENSA_ILi256EEENSA_ILi32EEEEEENS_12float_e4m3_tENS5_IJlSC_lEEESK_SL_NS4_8TiledMMAINS4_8MMA_AtomIJNS4_4SM904GMMA31MMA_64x256x32_F32E4M3E4M3_SS_TNILNSP_7ScaleInE1ELSR_1EEEEEENS4_6LayoutINS5_IJSC_SC_SC_EEENS5_IJNSA_ILi0EEESW_SW_EEEEENS5_IJNS4_10UnderscoreESZ_SZ_EEEEENS4_23SM90_TMA_LOAD_MULTICASTENS4_14ComposedLayoutINS4_7SwizzleILi1ELi4ELi3EEENS4_18smem_ptr_flag_bitsILi8EEENSU_INS5_IJNSA_ILi8EEESI_EEENS5_IJSI_SC_EEEEEEEvNS4_8identityES12_S1C_vS1D_EENS_8epilogue10collective6detail29Sm90TmaWarpSpecializedAdapterINS1G_15DefaultEpilogueISK_SL_SL_NS1F_6thread17LinearCombinationISK_Li1EffLNS1K_9ScaleType4KindE0ELNS_15FloatRoundStyleE2ESK_EENS1_15EpilogueDefaultEEEEEvvEEEEvNT_6ParamsE:
[----:B------:R-:W0:Y:S02]  /*0000*/  LDC R1, c[0x0][0x28] ;  /* 0x00000a00ff017b82 */ /* 0x000e240000000800 */
[----:B0-----:R-:W-:Y:S01]  /*0010*/  VIADD R1, R1, 0xfffffee8 ;  /* 0xfffffee801017836 */ /* 0x001fe20000000000 */
[----:B------:R-:W0:Y:S01]  /*0020*/  S2R R2, SR_TID.X ;  /* 0x0000000000027919 */ /* 0x000e220000002100 */
[----:B------:R-:W-:Y:S01]  /*0030*/  ELECT P0, URZ, PT ;  /* 0x00000000003f782f */ /* 0x000fe20003800000 */
[----:B------:R-:W-:Y:S01]  /*0040*/  BSSY B0, `(.L_x_0) ;  /* 0x0000014000007945 */ /* 0x000fe20003800000 */
[--C-:B0-----:R-:W-:Y:S02]  /*0050*/  SHF.R.U32.HI R0, RZ, 0x5, R2.reuse ;  /* 0x00000005ff007819 */ /* 0x101fe40000011602 */
[----:B------:R-:W-:-:S03]  /*0060*/  SHF.R.U32.HI R5, RZ, 0x7, R2 ;  /* 0x00000007ff057819 */ /* 0x000fc60000011602 */
[----:B------:R-:W0:Y:S02]  /*0070*/  SHFL.IDX PT, R3, R0, RZ, 0x1f ;  /* 0x00001fff00037589 */ /* 0x000e2400000e0000 */
[----:B0-----:R-:W-:Y:S02]  /*0080*/  R2UR UR6, R3 ;  /* 0x00000000030672ca */ /* 0x001fe400000e0000 */
[----:B------:R0:W1:Y:S11]  /*0090*/  SHFL.IDX PT, R3, R5, RZ, 0x1f ;  /* 0x00001fff05037589 */ /* 0x00007600000e0000 */
[----:B------:R-:W-:-:S02]  /*00a0*/  USHF.R.S32.HI UR4, URZ, 0x1f, UR6 ;  /* 0x0000001f3f047899 */ /* 0x000fc40008011406 */
[----:B------:R-:W-:Y:S02]  /*00b0*/  ISETP.NE.OR P0, PT, RZ, UR6, !P0 ;  /* 0x00000006ff007c0c */ /* 0x000fe4000c705670 */
[----:B------:R-:W-:-:S04]  /*00c0*/  ULEA.HI UR4, UR4, UR6, URZ, 0x2 ;  /* 0x0000000604047291 */ /* 0x000fc8000f8f103f */
[----:B------:R-:W-:-:S04]  /*00d0*/  ULOP3.LUT UR4, UR4, 0xfffffffc, URZ, 0xc0, !UPT ;  /* 0xfffffffc04047892 */ /* 0x000fc8000f8ec03f */
[----:B------:R-:W-:-:S03]  /*00e0*/  UIADD3 UR6, UR6, -UR4, URZ ;  /* 0x8000000406067290 */ /* 0x000fc6000fffe03f */
[----:B01----:R-:W-:Y:S09]  /*00f0*/  @P0 BRA `(.L_x_1) ;  /* 0x0000000000200947 */ /* 0x003ff20003800000 */
[----:B------:R-:W-:Y:S02]  /*0100*/  ULDC.64 UR4, c[0x0][0x198] ;  /* 0x0000660000047ab9 */ /* 0x000fe40000000a00 */
[----:B------:R-:W-:Y:S02]  /*0110*/  UIADD3 UR8, UP0, UR4, 0xf0, URZ ;  /* 0x000000f004087890 */ /* 0x000fe4000ff1e03f */
[----:B------:R-:W-:Y:S02]  /*0120*/  UIADD3 UR4, UP1, UR4, 0x1f0, URZ ;  /* 0x000001f004047890 */ /* 0x000fe4000ff3e03f */
[----:B------:R-:W-:Y:S02]  /*0130*/  UIADD3.X UR9, URZ, UR5, URZ, UP0, !UPT ;  /* 0x000000053f097290 */ /* 0x000fe400087fe43f */
[----:B------:R-:W-:-:S07]  /*0140*/  UIADD3.X UR5, URZ, UR5, URZ, UP1, !UPT ;  /* 0x000000053f057290 */ /* 0x000fce0008ffe43f */
[----:B------:R0:W-:Y:S02]  /*0150*/  UTMACCTL.PF [UR8] ;  /* 0x00000000080079b9 */ /* 0x0001e40008040000 */
[----:B------:R0:W-:Y:S02]  /*0160*/  UTMACCTL.PF [UR4] ;  /* 0x00000000040079b9 */ /* 0x0001e40008040000 */
[----:B0-----:R-:W-:Y:S01]  /*0170*/  NOP ;  /* 0x0000000000007918 */ /* 0x001fe20000000000 */
.L_x_1:
[----:B------:R-:W-:Y:S05]  /*0180*/  BSYNC B0 ;  /* 0x0000000000007941 */ /* 0x000fea0003800000 */
.L_x_0:
[----:B------:R-:W0:Y:S01]  /*0190*/  SHFL.IDX PT, R6, R0, RZ, 0x1f ;  /* 0x00001fff00067589 */ /* 0x000e2200000e0000 */
[----:B------:R-:W-:Y:S01]  /*01a0*/  R2UR UR14, R3 ;  /* 0x00000000030e72ca */ /* 0x000fe200000e0000 */
[----:B------:R-:W-:-:S04]  /*01b0*/  UISETP.NE.AND UP0, UPT, UR6, 0x3, UPT ;  /* 0x000000030600788c */ /* 0x000fc8000bf05270 */
[----:B------:R-:W-:-:S08]  /*01c0*/  UISETP.EQ.OR UP0, UPT, UR6, URZ, !UP0 ;  /* 0x0000003f0600728c */ /* 0x000fd0000c702670 */
[----:B------:R-:W-:Y:S02]  /*01d0*/  UIADD3 UR12, UR14, -0x1, URZ ;  /* 0xffffffff0e0c7890 */ /* 0x000fe4000fffe03f */
[----:B------:R-:W-:Y:S02]  /*01e0*/  UISETP.EQ.AND UP0, UPT, UR14, URZ, UP0 ;  /* 0x0000003f0e00728c */ /* 0x000fe40008702270 */
[----:B------:R-:W-:Y:S02]  /*01f0*/  UISETP.GE.U32.AND UP1, UPT, UR12, 0x2, UPT ;  /* 0x000000020c00788c */ /* 0x000fe4000bf26070 */
[----:B------:R-:W-:Y:S01]  /*0200*/  USEL UR13, URZ, 0x1, !UP0 ;  /* 0x000000013f0d7887 */ /* 0x000fe2000c000000 */
[----:B0-----:R-:W-:-:S03]  /*0210*/  ISETP.NE.AND P0, PT, R6, RZ, PT ;  /* 0x000000ff0600720c */ /* 0x001fc60003f05270 */
[----:B------:R-:W-:-:S10]  /*0220*/  USEL UR13, UR13, 0x2, UP1 ;  /* 0x000000020d0d7887 */ /* 0x000fd40008800000 */
[----:B------:R-:W-:Y:S05]  /*0230*/  @P0 BRA `(.L_x_2) ;  /* 0x0000000000500947 */ /* 0x000fea0003800000 */
[----:B------:R-:W0:Y:S01]  /*0240*/  S2UR UR7, SR_CgaCtaId ;  /* 0x00000000000779c3 */ /* 0x000e220000008800 */
[----:B------:R-:W-:Y:S01]  /*0250*/  UMOV UR4, 0x400 ;  /* 0x0000040000047882 */ /* 0x000fe20000000000 */
[----:B------:R-:W-:Y:S01]  /*0260*/  UMOV UR5, 0x1 ;  /* 0x0000000100057882 */ /* 0x000fe20000000000 */
[----:B------:R-:W-:Y:S01]  /*0270*/  UMOV UR8, 0x3 ;  /* 0x0000000300087882 */ /* 0x000fe20000000000 */
[----:B------:R-:W-:Y:S01]  /*0280*/  ELECT P0, URZ, PT ;  /* 0x00000000003f782f */ /* 0x000fe20003800000 */
[----:B------:R-:W-:-:S04]  /*0290*/  UIADD3 UR8, -UR8, 0x100000, URZ ;  /* 0x0010000008087890 */ /* 0x000fc8000fffe13f */
[----:B------:R-:W-:Y:S02]  /*02a0*/  USHF.L.U32 UR9, UR8, 0xb, URZ ;  /* 0x0000000b08097899 */ /* 0x000fe4000800063f */
[----:B------:R-:W-:Y:S02]  /*02b0*/  USHF.L.U32 UR8, UR8, 0x1, URZ ;  /* 0x0000000108087899 */ /* 0x000fe4000800063f */
[----:B0-----:R-:W-:Y:S02]  /*02c0*/  ULEA UR7, UR7, UR4, 0x18 ;  /* 0x0000000407077291 */ /* 0x001fe4000f8ec03f */
[----:B------:R-:W-:-:S04]  /*02d0*/  UIADD3 UR4, -UR5, 0x100000, URZ ;  /* 0x0010000005047890 */ /* 0x000fc8000fffe13f */
[----:B------:R-:W-:Y:S02]  /*02e0*/  USHF.L.U32 UR5, UR4, 0xb, URZ ;  /* 0x0000000b04057899 */ /* 0x000fe4000800063f */
[----:B------:R-:W-:Y:S01]  /*02f0*/  USHF.L.U32 UR4, UR4, 0x1, URZ ;  /* 0x0000000104047899 */ /* 0x000fe2000800063f */
[----:B------:R-:W0:Y:S11]  /*0300*/  FENCE.VIEW.ASYNC.S ;  /* 0x00000000000073c6 */ /* 0x000e360000000000 */
[----:B0-----:R0:W1:Y:S01]  /*0310*/  SYNCS.EXCH.64 URZ, [UR7], UR4 ;  /* 0x00000004073f75b2 */ /* 0x0010620008000100 */
[----:B------:R0:W2:Y:S01]  /*0320*/  SYNCS.EXCH.64 URZ, [UR7+0x18], UR8 ;  /* 0x00001808073f75b2 */ /* 0x0000a20008000100 */
[----:B------:R0:W3:Y:S01]  /*0330*/  SYNCS.EXCH.64 URZ, [UR7+0x8], UR4 ;  /* 0x00000804073f75b2 */ /* 0x0000e20008000100 */
[----:B------:R0:W4:Y:S01]  /*0340*/  SYNCS.EXCH.64 URZ, [UR7+0x20], UR8 ;  /* 0x00002008073f75b2 */ /* 0x0001220008000100 */
[----:B------:R0:W0:Y:S01]  /*0350*/  SYNCS.EXCH.64 URZ, [UR7+0x10], UR4 ;  /* 0x00001004073f75b2 */ /* 0x0000220008000100 */
[----:B------:R0:W0:Y:S01]  /*0360*/  SYNCS.EXCH.64 URZ, [UR7+0x28], UR8 ;  /* 0x00002808073f75b2 */ /* 0x0000220008000100 */
[----:B------:R-:W-:Y:S01]  /*0370*/  NOP ;  /* 0x0000000000007918 */ /* 0x000fe20000000000 */
.L_x_2:
[----:B------:R-:W-:Y:S01]  /*0380*/  SHF.R.S32.HI R3, RZ, 0x1f, R2 ;  /* 0x0000001fff037819 */ /* 0x000fe20000011402 */
[----:B------:R-:W5:Y:S01]  /*0390*/  SHFL.IDX PT, R7, R0, RZ, 0x1f ;  /* 0x00001fff00077589 */ /* 0x000f6200000e0000 */
[----:B------:R-:W1:Y:S01]  /*03a0*/  S2UR UR15, SR_CTAID.X ;  /* 0x00000000000f79c3 */ /* 0x000e620000002500 */
[----:B------:R-:W-:Y:S02]  /*03b0*/  ELECT P0, URZ, PT ;  /* 0x00000000003f782f */ /* 0x000fe40003800000 */
[----:B------:R-:W-:Y:S01]  /*03c0*/  LEA.HI R3, R3, R2, RZ, 0x7 ;  /* 0x0000000203037211 */ /* 0x000fe200078f38ff */
[----:B------:R1:W2:Y:S01]  /*03d0*/  SHFL.IDX PT, R10, R0, RZ, 0x1f ;  /* 0x00001fff000a7589 */ /* 0x0002a200000e0000 */
[----:B------:R-:W-:Y:S01]  /*03e0*/  SHF.R.S32.HI R9, RZ, 0x1f, R6 ;  /* 0x0000001fff097819 */ /* 0x000fe20000011406 */
[----:B0-----:R-:W-:Y:S01]  /*03f0*/  ULDC UR4, c[0x0][0x150] ;  /* 0x0000540000047ab9 */ /* 0x001fe20000000800 */
[----:B------:R-:W-:Y:S02]  /*0400*/  LOP3.LUT R3, R3, 0xffffff80, RZ, 0xc0, !PT ;  /* 0xffffff8003037812 */ /* 0x000fe400078ec0ff */
[----:B------:R-:W-:-:S02]  /*0410*/  ELECT P1, URZ, PT ;  /* 0x00000000003f782f */ /* 0x000fc40003820000 */
[----:B------:R-:W-:Y:S01]  /*0420*/  LEA.HI R9, R9, R6, RZ, 0x2 ;  /* 0x0000000609097211 */ /* 0x000fe200078f10ff */
[----:B------:R-:W0:Y:S01]  /*0430*/  LDC R13, c[0x0][0x144] ;  /* 0x00005100ff0d7b82 */ /* 0x000e220000000800 */
[----:B------:R-:W-:Y:S01]  /*0440*/  UMOV UR9, 0x80 ;  /* 0x0000008000097882 */ /* 0x000fe20000000000 */
[----:B------:R-:W-:Y:S01]  /*0450*/  IMAD.IADD R3, R2, 0x1, -R3 ;  /* 0x0000000102037824 */ /* 0x000fe200078e0a03 */
[----:B------:R-:W-:Y:S01]  /*0460*/  LOP3.LUT R9, R9, 0x3ffffffc, RZ, 0xc0, !PT ;  /* 0x3ffffffc09097812 */ /* 0x000fe200078ec0ff */
[----:B------:R-:W-:Y:S01]  /*0470*/  NOP ;  /* 0x0000000000007918 */ /* 0x000fe20000000000 */
[----:B------:R-:W-:Y:S01]  /*0480*/  NOP ;  /* 0x0000000000007918 */ /* 0x000fe20000000000 */
[----:B------:R-:W-:Y:S02]  /*0490*/  ISETP.NE.AND P3, PT, RZ, UR14, PT ;  /* 0x0000000eff007c0c */ /* 0x000fe4000bf65270 */
[----:B------:R-:W-:Y:S01]  /*04a0*/  SHF.R.S32.HI R12, RZ, 0x1f, R3 ;  /* 0x0000001fff0c7819 */ /* 0x000fe20000011403 */
[----:B------:R-:W-:Y:S01]  /*04b0*/  IMAD.IADD R9, R6, 0x1, -R9 ;  /* 0x0000000106097824 */ /* 0x000fe200078e0a09 */
[----:B------:R-:W3:Y:S01]  /*04c0*/  LDC R15, c[0x0][0x148] ;  /* 0x00005200ff0f7b82 */ /* 0x000ee20000000800 */
[----:B------:R-:W4:Y:S01]  /*04d0*/  SHFL.IDX PT, R6, R5, RZ, 0x1f ;  /* 0x00001fff05067589 */ /* 0x000f2200000e0000 */
[----:B------:R-:W-:-:S02]  /*04e0*/  LEA.HI R4, R12, R3, RZ, 0x3 ;  /* 0x000000030c047211 */ /* 0x000fc400078f18ff */
[----:B-----5:R-:W-:Y:S02]  /*04f0*/  ISETP.NE.OR P0, PT, R7, RZ, !P0 ;  /* 0x000000ff0700720c */ /* 0x020fe40004705670 */
[--C-:B------:R-:W-:Y:S02]  /*0500*/  SHF.R.S32.HI R7, RZ, 0x3, R4.reuse ;  /* 0x00000003ff077819 */ /* 0x100fe40000011404 */
[----:B------:R-:W-:Y:S02]  /*0510*/  SHF.R.S32.HI R8, RZ, 0x1f, R4 ;  /* 0x0000001fff087819 */ /* 0x000fe40000011404 */
[----:B------:R-:W5:Y:S01]  /*0520*/  S2R R4, SR_CTAID.Y ;  /* 0x0000000000047919 */ /* 0x000f620000002600 */
[----:B-1----:R-:W-:Y:S02]  /*0530*/  I2FP.F32.U32 R0, UR15 ;  /* 0x0000000f00007c45 */ /* 0x002fe40008201000 */
[----:B------:R-:W-:Y:S02]  /*0540*/  LEA.HI R8, R8, R7, RZ, 0x2 ;  /* 0x0000000708087211 */ /* 0x000fe400078f10ff */
[----:B--2---:R-:W-:Y:S01]  /*0550*/  ISETP.NE.OR P1, PT, R10, RZ, !P1 ;  /* 0x000000ff0a00720c */ /* 0x004fe20004f25670 */
[----:B------:R-:W-:Y:S01]  /*0560*/  FMUL R11, R0, UR4 ;  /* 0x00000004000b7c20 */ /* 0x000fe20008400000 */
[----:B------:R-:W-:Y:S01]  /*0570*/  LOP3.LUT R8, R8, 0xfffffffc, RZ, 0xc0, !PT ;  /* 0xfffffffc08087812 */ /* 0x000fe200078ec0ff */
[----:B------:R-:W-:Y:S01]  /*0580*/  VOTEU.ALL UP0, P0 ;  /* 0x00000000003f7886 */ /* 0x000fe20000000000 */
[----:B------:R-:W-:-:S03]  /*0590*/  ULDC UR4, c[0x0][0x154] ;  /* 0x0000550000047ab9 */ /* 0x000fc60000000800 */
[----:B------:R-:W-:Y:S01]  /*05a0*/  IMAD.IADD R8, R7, 0x1, -R8 ;  /* 0x0000000107087824 */ /* 0x000fe200078e0a08 */
[----:B------:R-:W1:Y:S01]  /*05b0*/  F2I.U32.TRUNC.NTZ R11, R11 ;  /* 0x0000000b000b7305 */ /* 0x000e62000020f000 */
[----:B------:R-:W2:Y:S01]  /*05c0*/  @!UP0 S2UR UR8, SR_CgaCtaId ;  /* 0x00000000000889c3 */ /* 0x000ea20000008800 */
[----:B------:R-:W-:Y:S01]  /*05d0*/  @!UP0 UMOV UR7, 0x400 ;  /* 0x0000040000078882 */ /* 0x000fe20000000000 */
[----:B------:R-:W-:Y:S01]  /*05e0*/  IMAD R8, R9, 0x4, R8 ;  /* 0x0000000409087824 */ /* 0x000fe200078e0208 */
[----:B----4-:R-:W-:Y:S01]  /*05f0*/  R2UR UR17, R6 ;  /* 0x00000000061172ca */ /* 0x010fe200000e0000 */
[----:B------:R-:W-:Y:S01]  /*0600*/  VOTEU.ALL UP1, P1 ;  /* 0x00000000003f7886 */ /* 0x000fe20000820000 */
[----:B------:R-:W-:Y:S01]  /*0610*/  VOTEU.ALL UP2, P1 ;  /* 0x00000000003f7886 */ /* 0x000fe20000840000 */
[C---:B------:R-:W-:Y:S01]  /*0620*/  IMAD.SHL.U32 R7, R8.reuse, 0x4, RZ ;  /* 0x0000000408077824 */ /* 0x040fe200078e00ff */
[----:B------:R-:W-:Y:S01]  /*0630*/  LEA.HI R0, R8, R8, RZ, 0x1 ;  /* 0x0000000808007211 */ /* 0x000fe200078f08ff */
[----:B------:R-:W-:Y:S01]  /*0640*/  VOTEU.ALL UP3, P1 ;  /* 0x00000000003f7886 */ /* 0x000fe20000860000 */
[----:B------:R-:W4:Y:S01]  /*0650*/  @!UP1 S2UR UR11, SR_CgaCtaId ;  /* 0x00000000000b99c3 */ /* 0x000f220000008800 */
[----:B------:R-:W-:Y:S01]  /*0660*/  @!UP1 UMOV UR10, 0x400 ;  /* 0x00000400000a9882 */ /* 0x000fe20000000000 */
[----:B------:R-:W-:Y:S01]  /*0670*/  LOP3.LUT R9, R0, 0xfffffffe, RZ, 0xc0, !PT ;  /* 0xfffffffe00097812 */ /* 0x000fe200078ec0ff */
[----:B------:R-:W-:Y:S01]  /*0680*/  VOTEU.ALL UP4, P1 ;  /* 0x00000000003f7886 */ /* 0x000fe20000880000 */
[C---:B------:R-:W-:Y:S01]  /*0690*/  LOP3.LUT R17, R8.reuse, 0xc, R7, 0x78, !PT ;  /* 0x0000000c08117812 */ /* 0x040fe200078e7807 */
[----:B-1----:R-:W-:Y:S01]  /*06a0*/  IMAD.MOV R14, RZ, RZ, -R11 ;  /* 0x000000ffff0e7224 */ /* 0x002fe200078e0a0b */
[----:B------:R-:W-:Y:S01]  /*06b0*/  VOTEU.ALL UP5, P1 ;  /* 0x00000000003f7886 */ /* 0x000fe200008a0000 */
[----:B------:R-:W-:Y:S01]  /*06c0*/  IMAD.IADD R9, R8, 0x1, -R9 ;  /* 0x0000000108097824 */ /* 0x000fe200078e0a09 */
[----:B-----5:R-:W-:Y:S01]  /*06d0*/  I2FP.F32.U32 R0, R4 ;  /* 0x0000000400007245 */ /* 0x020fe20000201000 */
[----:B0-----:R-:W-:Y:S01]  /*06e0*/  IMAD R14, R13, R14, UR15 ;  /* 0x0000000f0d0e7e24 */ /* 0x001fe2000f8e020e */
[----:B------:R-:W0:Y:S01]  /*06f0*/  LDC R8, c[0x0][0x140] ;  /* 0x00005000ff087b82 */ /* 0x000e220000000800 */
[----:B------:R1:W-:Y:S02]  /*0700*/  STL [R1+0x80], R17 ;  /* 0x0000801101007387 */ /* 0x0003e40000100800 */
[----:B------:R-:W-:Y:S01]  /*0710*/  FMUL R0, R0, UR4 ;  /* 0x0000000400007c20 */ /* 0x000fe20008400000 */
[----:B------:R-:W-:Y:S01]  /*0720*/  ISETP.NE.AND P2, PT, R9, R14, PT ;  /* 0x0000000e0900720c */ /* 0x000fe20003f45270 */
[----:B------:R-:W-:Y:S01]  /*0730*/  UMOV UR4, 0x20 ;  /* 0x0000002000047882 */ /* 0x000fe20000000000 */
[----:B--2---:R-:W-:-:S02]  /*0740*/  @!UP0 ULEA UR7, UR8, UR7, 0x18 ;  /* 0x0000000708078291 */ /* 0x004fc4000f8ec03f */
[----:B------:R-:W-:-:S04]  /*0750*/  @!UP0 UIADD3 UR4, -UR4, 0x100000, URZ ;  /* 0x0010000004048890 */ /* 0x000fc8000fffe13f */
[----:B------:R-:W-:Y:S02]  /*0760*/  @!UP0 USHF.L.U32 UR5, UR4, 0xb, URZ ;  /* 0x0000000b04058899 */ /* 0x000fe4000800063f */
[----:B------:R-:W-:Y:S01]  /*0770*/  @!UP0 USHF.L.U32 UR4, UR4, 0x1, URZ ;  /* 0x0000000104048899 */ /* 0x000fe2000800063f */
[----:B------:R-:W2:Y:S01]  /*0780*/  F2I.U32.TRUNC.NTZ R0, R0 ;  /* 0x0000000000007305 */ /* 0x000ea2000020f000 */
[----:B------:R-:W-:-:S04]  /*0790*/  @!UP1 UIADD3 UR8, -UR9, 0x100000, URZ ;  /* 0x0010000009089890 */ /* 0x000fc8000fffe13f */
[----:B------:R-:W-:Y:S02]  /*07a0*/  @!UP1 USHF.L.U32 UR9, UR8, 0xb, URZ ;  /* 0x0000000b08099899 */ /* 0x000fe4000800063f */
[----:B------:R-:W-:Y:S01]  /*07b0*/  @!UP1 USHF.L.U32 UR8, UR8, 0x1, URZ ;  /* 0x0000000108089899 */ /* 0x000fe2000800063f */
[----:B------:R-:W-:Y:S01]  /*07c0*/  VOTEU.ALL UP0, P0 ;  /* 0x00000000003f7886 */ /* 0x000fe20000000000 */
[----:B----4-:R-:W-:Y:S01]  /*07d0*/  @!UP1 ULEA UR10, UR11, UR10, 0x18 ;  /* 0x0000000a0b0a9291 */ /* 0x010fe2000f8ec03f */
[----:B------:R-:W-:Y:S01]  /*07e0*/  VOTEU.ALL UP1, P0 ;  /* 0x00000000003f7886 */ /* 0x000fe20000020000 */
[----:B------:R-:W-:-:S04]  /*07f0*/  LOP3.LUT P0, RZ, R3, 0x7, RZ, 0xc0, !PT ;  /* 0x0000000703ff7812 */ /* 0x000fc8000780c0ff */
[C---:B------:R-:W-:Y:S01]  /*0800*/  ISETP.LT.U32.AND P0, PT, R17.reuse, 0x4, !P0 ;  /* 0x000000041100780c */ /* 0x040fe20004701070 */
[----:B------:R-:W4:Y:S02]  /*0810*/  FENCE.VIEW.ASYNC.S ;  /* 0x00000000000073c6 */ /* 0x000f240000000000 */
[----:B----4-:R1:W4:Y:S01]  /*0820*/  @!UP0 SYNCS.EXCH.64 URZ, [UR7+0x60], UR4 ;  /* 0x00006004073f85b2 */ /* 0x0103220008000100 */
[----:B--2---:R-:W-:Y:S01]  /*0830*/  IMAD.MOV R16, RZ, RZ, -R0 ;  /* 0x000000ffff107224 */ /* 0x004fe200078e0a00 */
[----:B------:R-:W-:Y:S02]  /*0840*/  @P2 LEA.HI R0, R17, R17, RZ, 0x1 ;  /* 0x0000001111002211 */ /* 0x000fe400078f08ff */
[----:B0-----:R-:W-:Y:S01]  /*0850*/  ISETP.EQ.U32.AND P1, PT, R8, 0x1, PT ;  /* 0x000000010800780c */ /* 0x001fe20003f22070 */
[----:B---3--:R-:W-:Y:S01]  /*0860*/  IMAD R7, R15, R16, R4 ;  /* 0x000000100f077224 */ /* 0x008fe200078e0204 */
[----:B------:R-:W-:-:S04]  /*0870*/  @P2 SHF.R.S32.HI R0, RZ, 0x1, R0 ;  /* 0x00000001ff002819 */ /* 0x000fc80000011400 */
[----:B------:R-:W-:Y:S01]  /*0880*/  @P2 ISETP.NE.AND P4, PT, R0, R7, PT ;  /* 0x000000070000220c */ /* 0x000fe20003f85270 */
[----:B------:R-:W-:Y:S01]  /*0890*/  IMAD.MOV.U32 R0, RZ, RZ, 0x1 ;  /* 0x00000001ff007424 */ /* 0x000fe200078e00ff */
[----:B------:R-:W-:Y:S02]  /*08a0*/  SEL R7, RZ, 0x1, !P0 ;  /* 0x00000001ff077807 */ /* 0x000fe40004000000 */
[----:B------:R-:W-:Y:S01]  /*08b0*/  @P2 SEL R0, RZ, 0x1, P4 ;  /* 0x00000001ff002807 */ /* 0x000fe20002000000 */
[----:B------:R1:W0:Y:S01]  /*08c0*/  @!UP1 SYNCS.EXCH.64 URZ, [UR7+0x68], UR4 ;  /* 0x00006804073f95b2 */ /* 0x0002220008000100 */
[----:B------:R-:W-:Y:S02]  /*08d0*/  NOP ;  /* 0x0000000000007918 */ /* 0x000fe40000000000 */
[----:B------:R-:W-:-:S05]  /*08e0*/  LOP3.LUT R0, R0, R7, RZ, 0xc0, !PT ;  /* 0x0000000700007212 */ /* 0x000fca00078ec0ff */
[----:B------:R1:W-:Y:S01]  /*08f0*/  STL [R1+0x78], R0 ;  /* 0x0000780001007387 */ /* 0x0003e20000100800 */
[----:B------:R1:W2:Y:S01]  /*0900*/  @!UP2 SYNCS.EXCH.64 URZ, [UR10+0x40], UR8 ;  /* 0x000040080a3fa5b2 */ /* 0x0002a20008000100 */
[----:B------:R1:W3:Y:S01]  /*0910*/  @!UP3 SYNCS.EXCH.64 URZ, [UR10+0x48], UR8 ;  /* 0x000048080a3fb5b2 */ /* 0x0002e20008000100 */
[----:B------:R1:W0:Y:S01]  /*0920*/  @!UP4 SYNCS.EXCH.64 URZ, [UR10+0x50], UR8 ;  /* 0x000050080a3fc5b2 */ /* 0x0002220008000100 */
[----:B------:R1:W0:Y:S01]  /*0930*/  @!UP5 SYNCS.EXCH.64 URZ, [UR10+0x58], UR8 ;  /* 0x000058080a3fd5b2 */ /* 0x0002220008000100 */
[----:B------:R-:W-:Y:S01]  /*0940*/  NOP ;  /* 0x0000000000007918 */ /* 0x000fe20000000000 */
[----:B----4-:R-:W-:Y:S05]  /*0950*/  @!P1 BRA `(.L_x_3) ;  /* 0x0000000000089947 */ /* 0x010fea0003800000 */
[----:B0-23--:R-:W-:Y:S01]  /*0960*/  UCGABAR_ARV ;  /* 0x00000000000079c7 */ /* 0x00dfe20008000000 */
[----:B------:R-:W-:Y:S05]  /*0970*/  BRA `(.L_x_4) ;  /* 0x0000000000047947 */ /* 0x000fea0003800000 */
.L_x_3:
[----:B0-23--:R-:W-:Y:S01]  /*0980*/  NOP ;  /* 0x0000000000007918 */ /* 0x00dfe20000000000 */
.L_x_4:
[----:B-1----:R-:W-:Y:S01]  /*0990*/  ULDC.64 UR4, c[0x0][0x598] ;  /* 0x0001660000047ab9 */ /* 0x002fe20000000a00 */
[----:B------:R-:W-:Y:S01]  /*09a0*/  ULDC.64 UR20, c[0x0][0x208] ;  /* 0x0000820000147ab9 */ /* 0x000fe20000000a00 */
[----:B------:R-:W-:-:S04]  /*09b0*/  ISETP.NE.U32.AND P0, PT, RZ, UR4, PT ;  /* 0x00000004ff007c0c */ /* 0x000fc8000bf05070 */
[----:B------:R-:W-:-:S13]  /*09c0*/  ISETP.NE.AND.EX P0, PT, RZ, UR5, PT, P0 ;  /* 0x00000005ff007c0c */ /* 0x000fda000bf05300 */
[----:B------:R-:W-:Y:S05]  /*09d0*/  @!P0 BRA `(.L_x_5) ;  /* 0x0000000000208947 */ /* 0x000fea0003800000 */
[----:B------:R-:W0:Y:S02]  /*09e0*/  LDC.64 R6, c[0x0][0x598] ;  /* 0x00016600ff067b82 */ /* 0x000e240000000a00 */
[----:B0-----:R-:W2:Y:S02]  /*09f0*/  LDG.E.64 R6, desc[UR20][R6.64] ;  /* 0x0000001406067981 */ /* 0x001ea4000c1e1b00 */
[----:B--2---:R-:W-:-:S04]  /*0a00*/  ISETP.NE.U32.AND P0, PT, R6, RZ, PT ;  /* 0x000000ff0600720c */ /* 0x004fc80003f05070 */
[----:B------:R-:W-:-:S13]  /*0a10*/  ISETP.NE.AND.EX P0, PT, R7, RZ, PT, P0 ;  /* 0x000000ff0700720c */ /* 0x000fda0003f05300 */
[----:B------:R-:W-:Y:S05]  /*0a20*/  @!P0 BRA `(.L_x_5) ;  /* 0x00000000000c8947 */ /* 0x000fea0003800000 */
[----:B------:R-:W2:Y:S02]  /*0a30*/  LD.E R6, desc[UR20][R6.64] ;  /* 0x0000001406067980 */ /* 0x000ea4000c101900 */
[----:B--2---:R-:W-:Y:S01]  /*0a40*/  R2UR UR25, R6 ;  /* 0x00000000061972ca */ /* 0x004fe200000e0000 */
[----:B------:R-:W-:-:S14]  /*0a50*/  BRA `(.L_x_6) ;  /* 0x0000000000247947 */ /* 0x000fdc0003800000 */
.L_x_5:
[----:B------:R-:W-:Y:S02]  /*0a60*/  ULDC.64 UR4, c[0x0][0x588] ;  /* 0x0001620000047ab9 */ /* 0x000fe40000000a00 */
[----:B------:R-:W-:-:S04]  /*0a70*/  ISETP.NE.U32.AND P0, PT, RZ, UR4, PT ;  /* 0x00000004ff007c0c */ /* 0x000fc8000bf05070 */
[----:B------:R-:W-:-:S13]  /*0a80*/  ISETP.NE.AND.EX P0, PT, RZ, UR5, PT, P0 ;  /* 0x00000005ff007c0c */ /* 0x000fda000bf05300 */
[----:B------:R-:W-:Y:S05]  /*0a90*/  @!P0 BRA `(.L_x_7) ;  /* 0x0000000000108947 */ /* 0x000fea0003800000 */
[----:B------:R-:W0:Y:S02]  /*0aa0*/  LDC.64 R6, c[0x0][0x588] ;  /* 0x00016200ff067b82 */ /* 0x000e240000000a00 */
[----:B0-----:R-:W2:Y:S02]  /*0ab0*/  LDG.E R6, desc[UR20][R6.64] ;  /* 0x0000001406067981 */ /* 0x001ea4000c1e1900 */
[----:B--2---:R-:W-:Y:S01]  /*0ac0*/  R2UR UR25, R6 ;  /* 0x00000000061972ca */ /* 0x004fe200000e0000 */
[----:B------:R-:W-:-:S14]  /*0ad0*/  BRA `(.L_x_6) ;  /* 0x0000000000047947 */ /* 0x000fdc0003800000 */
.L_x_7:
[----:B------:R-:W-:-:S05]  /*0ae0*/  ULDC UR25, c[0x0][0x580] ;  /* 0x0001600000197ab9 */ /* 0x000fca0000000800 */
.L_x_6:
[----:B------:R-:W-:Y:S02]  /*0af0*/  ULDC.64 UR4, c[0x0][0x5a0] ;  /* 0x0001680000047ab9 */ /* 0x000fe40000000a00 */
        /* <DEDUP_REMOVED lines=11> */
.L_x_8:
        /* <DEDUP_REMOVED lines=8> */
.L_x_10:
[----:B------:R-:W-:-:S05]  /*0c30*/  ULDC UR26, c[0x0][0x584] ;  /* 0x00016100001a7ab9 */ /* 0x000fca0000000800 */
.L_x_9:
[----:B------:R-:W0:Y:S01]  /*0c40*/  LDC R0, c[0x0][0x65c] ;  /* 0x00019700ff007b82 */ /* 0x000e220000000800 */
[----:B------:R-:W-:Y:S01]  /*0c50*/  IMAD.U32 R6, RZ, RZ, UR15 ;  /* 0x0000000fff067e24 */ /* 0x000fe2000f8e00ff */
[----:B------:R-:W-:Y:S01]  /*0c60*/  UISETP.NE.AND UP0, UPT, UR14, 0x2, UPT ;  /* 0x000000020e00788c */ /* 0x000fe2000bf05270 */
[----:B------:R-:W-:Y:S01]  /*0c70*/  IMAD.MOV.U32 R7, RZ, RZ, RZ ;  /* 0x000000ffff077224 */ /* 0x000fe200078e00ff */
[----:B------:R-:W-:Y:S01]  /*0c80*/  ULDC UR7, c[0x0][0x28c] ;  /* 0x0000a30000077ab9 */ /* 0x000fe20000000800 */
[----:B------:R-:W-:Y:S01]  /*0c90*/  UMOV UR5, URZ ;  /* 0x0000003f00057c82 */ /* 0x000fe20008000000 */
[----:B------:R-:W-:Y:S02]  /*0ca0*/  UIADD3 UR7, UR7, 0x1f, URZ ;  /* 0x0000001f07077890 */ /* 0x000fe4000fffe03f */
[----:B------:R-:W-:Y:S01]  /*0cb0*/  PLOP3.LUT P0, PT, PT, PT, UP0, 0x80, 0x0 ;  /* 0x000000000000781c */ /* 0x000fe20003f0f008 */
[----:B------:R-:W-:Y:S01]  /*0cc0*/  UMOV UR4, URZ ;  /* 0x0000003f00047c82 */ /* 0x000fe20008000000 */
[----:B------:R-:W-:Y:S01]  /*0cd0*/  USHF.R.S32.HI UR10, URZ, 0x1f, UR7 ;  /* 0x0000001f3f0a7899 */ /* 0x000fe20008011407 */
[----:B------:R-:W-:-:S03]  /*0ce0*/  ULDC.64 UR18, c[0x0][0x650] ;  /* 0x0001940000127ab9 */ /* 0x000fc60000000a00 */
[----:B------:R-:W-:-:S04]  /*0cf0*/  ULEA.HI UR10, UR10, UR7, URZ, 0x5 ;  /* 0x000000070a0a7291 */ /* 0x000fc8000f8f283f */
[----:B------:R-:W-:Y:S01]  /*0d00*/  USHF.R.S32.HI UR14, URZ, 0x5, UR10 ;  /* 0x000000053f0e7899 */ /* 0x000fe2000801140a */
[----:B0-----:R-:W-:-:S13]  /*0d10*/  ISETP.NE.AND P2, PT, R0, 0x1, PT ;  /* 0x000000010000780c */ /* 0x001fda0003f45270 */
[----:B------:R-:W0:Y:S01]  /*0d20*/  @P2 LDC R9, c[0x0][0x10] ;  /* 0x00000400ff092b82 */ /* 0x000e220000000800 */
[----:B------:R-:W-:-:S07]  /*0d30*/  @P2 IMAD.MOV.U32 R5, RZ, RZ, RZ ;  /* 0x000000ffff052224 */ /* 0x000fce00078e00ff */
[----:B------:R-:W1:Y:S01]  /*0d40*/  @!P2 LDC R11, c[0x0][0xc] ;  /* 0x00000300ff0bab82 */ /* 0x000e620000000800 */
[----:B------:R-:W-:Y:S01]  /*0d50*/  ULDC UR8, c[0x0][0xc] ;  /* 0x0000030000087ab9 */ /* 0x000fe20000000800 */
[----:B------:R-:W-:Y:S01]  /*0d60*/  ULDC UR9, c[0x0][0x10] ;  /* 0x0000040000097ab9 */ /* 0x000fe20000000800 */
[----:B------:R-:W-:Y:S01]  /*0d70*/  ULDC UR7, c[0x0][0x14] ;  /* 0x0000050000077ab9 */ /* 0x000fe20000000800 */
[----:B------:R-:W-:-:S04]  /*0d80*/  UIMAD.WIDE.U32 UR8, UR8, UR9, URZ ;  /* 0x00000009080872a5 */ /* 0x000fc8000f8e003f */
[----:B------:R-:W-:Y:S01]  /*0d90*/  UIMAD.WIDE.U32 UR22, UR8, UR7, URZ ;  /* 0x00000007081672a5 */ /* 0x000fe2000f8e003f */
[----:B0-----:R-:W-:Y:S01]  /*0da0*/  @P2 IMAD.WIDE.U32 R8, R9, UR15, R4 ;  /* 0x0000000f09082c25 */ /* 0x001fe2000f8e0004 */
[----:B------:R-:W-:-:S03]  /*0db0*/  UIMAD UR15, UR9, UR7, URZ ;  /* 0x00000007090f72a4 */ /* 0x000fc6000f8e023f */
[----:B------:R-:W-:Y:S01]  /*0dc0*/  @P2 IMAD.MOV.U32 R13, RZ, RZ, R8 ;  /* 0x000000ffff0d2224 */ /* 0x000fe200078e0008 */
[----:B------:R-:W-:Y:S01]  /*0dd0*/  UIADD3 UR15, UR23, UR15, URZ ;  /* 0x0000000f170f7290 */ /* 0x000fe2000fffe03f */
[----:B-1----:R-:W-:-:S04]  /*0de0*/  @!P2 IMAD.WIDE.U32 R6, R4, R11, R6 ;  /* 0x0000000b0406a225 */ /* 0x002fc800078e0006 */
[----:B------:R-:W-:Y:S02]  /*0df0*/  @P2 IMAD.MOV.U32 R11, RZ, RZ, RZ ;  /* 0x000000ffff0b2224 */ /* 0x000fe400078e00ff */
[----:B------:R-:W-:Y:S02]  /*0e00*/  @!P2 IMAD.MOV.U32 R13, RZ, RZ, R6 ;  /* 0x000000ffff0da224 */ /* 0x000fe400078e0006 */
[----:B------:R-:W-:Y:S02]  /*0e10*/  @P2 IMAD.IADD R10, R9, 0x1, R11 ;  /* 0x00000001090a2824 */ /* 0x000fe400078e020b */
[----:B------:R-:W-:Y:S01]  /*0e20*/  @!P2 IMAD.MOV.U32 R10, RZ, RZ, R7 ;  /* 0x000000ffff0aa224 */ /* 0x000fe200078e0007 */
[----:B------:R0:W-:Y:S01]  /*0e30*/  STL [R1+0x88], R13 ;  /* 0x0000880d01007387 */ /* 0x0001e20000100800 */
[----:B------:R-:W-:Y:S02]  /*0e40*/  IMAD.MOV.U32 R17, RZ, RZ, R13 ;  /* 0x000000ffff117224 */ /* 0x000fe400078e000d */
[----:B------:R-:W-:Y:S01]  /*0e50*/  IMAD.MOV.U32 R22, RZ, RZ, R10 ;  /* 0x000000ffff167224 */ /* 0x000fe200078e000a */
[----:B------:R0:W-:Y:S01]  /*0e60*/  STL [R1+0x84], R10 ;  /* 0x0000840a01007387 */ /* 0x0001e20000100800 */
[----:B------:R-:W-:Y:S05]  /*0e70*/  @P0 BRA `(.L_x_11) ;  /* 0x0000000000280947 */ /* 0x000fea0003800000 */
[----:B------:R-:W-:Y:S01]  /*0e80*/  IADD3 R17, P0, R17, UR22, RZ ;  /* 0x0000001611117c10 */ /* 0x000fe2000ff1e0ff */
[----:B------:R-:W-:Y:S02]  /*0e90*/  UISETP.GE.U32.AND UP0, UPT, UR14, 0x3, UPT ;  /* 0x000000030e00788c */ /* 0x000fe4000bf06070 */
[----:B------:R-:W-:Y:S01]  /*0ea0*/  UIMAD.WIDE.U32 UR4, UR14, -0x55555555, URZ ;  /* 0xaaaaaaab0e0478a5 */ /* 0x000fe2000f8e003f */
[----:B------:R-:W-:Y:S01]  /*0eb0*/  IADD3.X R22, R22, UR15, RZ, P0, !PT ;  /* 0x0000000f16167c10 */ /* 0x000fe200087fe4ff */
[----:B------:R1:W-:Y:S02]  /*0ec0*/  STL [R1+0x88], R17 ;  /* 0x0000881101007387 */ /* 0x0003e40000100800 */
[----:B------:R-:W-:Y:S02]  /*0ed0*/  USHF.R.U32.HI UR5, URZ, 0x1, UR5 ;  /* 0x000000013f057899 */ /* 0x000fe40008011605 */
[----:B------:R1:W-:Y:S01]  /*0ee0*/  STL [R1+0x84], R22 ;  /* 0x0000841601007387 */ /* 0x0003e20000100800 */
[----:B------:R-:W-:-:S02]  /*0ef0*/  UMOV UR4, URZ ;  /* 0x0000003f00047c82 */ /* 0x000fc40008000000 */
[----:B------:R-:W-:Y:S02]  /*0f00*/  @UP0 ULOP3.LUT UR4, UR5, 0x1, URZ, 0xc0, !UPT ;  /* 0x0000000105040892 */ /* 0x000fe4000f8ec03f */
[----:B------:R-:W-:-:S12]  /*0f10*/  UIMAD UR5, UR5, -0x3, UR14 ;  /* 0xfffffffd050578a4 */ /* 0x000fd8000f8e020e */
.L_x_11:
[----:B------:R-:W-:Y:S01]  /*0f20*/  IMAD.MOV.U32 R8, RZ, RZ, -0x1 ;  /* 0xffffffffff087424 */ /* 0x000fe200078e00ff */
[----:B------:R-:W-:Y:S01]  /*0f30*/  ISETP.GE.U32.AND P0, PT, R17, UR18, PT ;  /* 0x0000001211007c0c */ /* 0x000fe2000bf06070 */
[----:B------:R-:W-:Y:S01]  /*0f40*/  IMAD.MOV.U32 R6, RZ, RZ, -0x1 ;  /* 0xffffffffff067424 */ /* 0x000fe200078e00ff */
[----:B------:R-:W-:Y:S01]  /*0f50*/  PRMT R0, RZ, 0x7610, R0 ;  /* 0x00007610ff007816 */ /* 0x000fe20000000000 */
[----:B------:R-:W-:Y:S01]  /*0f60*/  IMAD.MOV.U32 R7, RZ, RZ, -0x1 ;  /* 0xffffffffff077424 */ /* 0x000fe200078e00ff */
[----:B------:R2:W-:Y:S01]  /*0f70*/  STL [R1+0x8c], R8 ;  /* 0x00008c0801007387 */ /* 0x0005e20000100800 */
[----:B------:R-:W-:-:S03]  /*0f80*/  ISETP.GE.U32.AND.EX P0, PT, R22, UR19, PT, P0 ;  /* 0x0000001316007c0c */ /* 0x000fc6000bf06100 */
[----:B------:R2:W-:Y:S04]  /*0f90*/  STL [R1+0x7c], R6 ;  /* 0x00007c0601007387 */ /* 0x0005e80000100800 */
[----:B------:R2:W-:Y:S06]  /*0fa0*/  STL [R1+0x90], R7 ;  /* 0x0000900701007387 */ /* 0x0005ec0000100800 */
[----:B------:R-:W-:Y:S05]  /*0fb0*/  @P0 BRA `(.L_x_12) ;  /* 0x0000000400380947 */ /* 0x000fea0003800000 */
[----:B------:R-:W3:Y:S01]  /*0fc0*/  LDC.64 R18, c[0x0][0x628] ;  /* 0x00018a00ff127b82 */ /* 0x000ee20000000a00 */
[----:B--2---:R-:W-:Y:S02]  /*0fd0*/  IMAD.MOV.U32 R6, RZ, RZ, R17 ;  /* 0x000000ffff067224 */ /* 0x004fe400078e0011 */
[----:B------:R-:W-:-:S05]  /*0fe0*/  IMAD.MOV.U32 R7, RZ, RZ, R22 ;  /* 0x000000ffff077224 */ /* 0x000fca00078e0016 */
[----:B------:R-:W2:Y:S08]  /*0ff0*/  LDC R0, c[0x0][0x630] ;  /* 0x00018c00ff007b82 */ /* 0x000eb00000000800 */
[----:B------:R-:W4:Y:S01]  /*1000*/  LDC.64 R20, c[0x0][0x620] ;  /* 0x00018800ff147b82 */ /* 0x000f220000000a00 */
[----:B---3--:R-:W-:-:S04]  /*1010*/  ISETP.NE.U32.AND P0, PT, R18, RZ, PT ;  /* 0x000000ff1200720c */ /* 0x008fc80003f05070 */
[----:B------:R-:W-:-:S13]  /*1020*/  ISETP.NE.AND.EX P0, PT, R19, RZ, PT, P0 ;  /* 0x000000ff1300720c */ /* 0x000fda0003f05300 */
[----:B--2-4-:R-:W-:Y:S05]  /*1030*/  @!P0 BRA `(.L_x_13) ;  /* 0x0000000000288947 */ /* 0x014fea0003800000 */
[----:B------:R-:W2:Y:S02]  /*1040*/  LDC R11, c[0x0][0x634] ;  /* 0x00018d00ff0b7b82 */ /* 0x000ea40000000800 */
[----:B--2---:R-:W-:-:S05]  /*1050*/  IADD3 R11, P0, R17, R11, RZ ;  /* 0x0000000b110b7210 */ /* 0x004fca0007f1e0ff */
[----:B0-----:R-:W-:-:S04]  /*1060*/  IMAD.X R13, RZ, RZ, R22, P0 ;  /* 0x000000ffff0d7224 */ /* 0x001fc800000e0616 */
[----:B------:R-:W-:-:S04]  /*1070*/  IMAD.WIDE.U32 R6, R13, R18, RZ ;  /* 0x000000120d067225 */ /* 0x000fc800078e00ff */
[----:B------:R-:W-:-:S04]  /*1080*/  IMAD.WIDE.U32 R8, P0, R11, R19, R6 ;  /* 0x000000130b087225 */ /* 0x000fc80007800006 */
[----:B------:R-:W-:-:S04]  /*1090*/  IMAD.WIDE.U32 R6, R11, R18, RZ ;  /* 0x000000120b067225 */ /* 0x000fc800078e00ff */
[----:B------:R-:W-:Y:S01]  /*10a0*/  IMAD.X R11, RZ, RZ, RZ, P0 ;  /* 0x000000ffff0b7224 */ /* 0x000fe200000e06ff */
[----:B------:R-:W-:Y:S01]  /*10b0*/  IADD3 RZ, P0, R7, R8, RZ ;  /* 0x0000000807ff7210 */ /* 0x000fe20007f1e0ff */
[----:B------:R-:W-:-:S04]  /*10c0*/  IMAD.MOV.U32 R10, RZ, RZ, R9 ;  /* 0x000000ffff0a7224 */ /* 0x000fc800078e0009 */
[----:B------:R-:W-:-:S08]  /*10d0*/  IMAD.WIDE.U32.X R6, R13, R19, R10, P0 ;  /* 0x000000130d067225 */ /* 0x000fd000000e040a */
.L_x_13:
[-CC-:B------:R-:W-:Y:S01]  /*10e0*/  SHF.R.U64 R27, R6, R0.reuse, R7.reuse ;  /* 0x00000000061b7219 */ /* 0x180fe20000001207 */
[----:B------:R-:W2:Y:S01]  /*10f0*/  LDC.64 R24, c[0x0][0x640] ;  /* 0x00019000ff187b82 */ /* 0x000ea20000000a00 */
[----:B------:R-:W-:Y:S01]  /*1100*/  SHF.R.U32.HI R0, RZ, R0, R7 ;  /* 0x00000000ff007219 */ /* 0x000fe20000011607 */
[----:B------:R-:W-:Y:S01]  /*1110*/  IMAD.MOV.U32 R6, RZ, RZ, R17 ;  /* 0x000000ffff067224 */ /* 0x000fe200078e0011 */
[----:B------:R-:W-:-:S05]  /*1120*/  IADD3 R9, P0, RZ, -R27, RZ ;  /* 0x8000001bff097210 */ /* 0x000fca0007f1e0ff */
[----:B------:R-:W3:Y:S01]  /*1130*/  LDC R8, c[0x0][0x618] ;  /* 0x00018600ff087b82 */ /* 0x000ee20000000800 */
[----:B------:R-:W-:-:S04]  /*1140*/  IMAD.X R7, RZ, RZ, ~R0, P0 ;  /* 0x000000ffff077224 */ /* 0x000fc800000e0e00 */
[-C--:B------:R-:W-:Y:S02]  /*1150*/  IMAD R0, R7, R20.reuse, RZ ;  /* 0x0000001407007224 */ /* 0x080fe400078e02ff */
[----:B------:R-:W-:Y:S01]  /*1160*/  IMAD.MOV.U32 R7, RZ, RZ, R22 ;  /* 0x000000ffff077224 */ /* 0x000fe200078e0016 */
[----:B------:R-:W4:Y:S01]  /*1170*/  LDC R11, c[0x0][0x608] ;  /* 0x00018200ff0b7b82 */ /* 0x000f220000000800 */
[----:B-1----:R-:W-:Y:S02]  /*1180*/  IMAD.MOV.U32 R22, RZ, RZ, 0x1 ;  /* 0x00000001ff167424 */ /* 0x002fe400078e00ff */
[----:B------:R-:W-:-:S04]  /*1190*/  IMAD.WIDE.U32 R6, R9, R20, R6 ;  /* 0x0000001409067225 */ /* 0x000fc800078e0006 */
[----:B------:R-:W-:Y:S01]  /*11a0*/  IMAD R9, R9, R21, R0 ;  /* 0x0000001509097224 */ /* 0x000fe200078e0200 */
[----:B------:R-:W1:Y:S01]  /*11b0*/  LDC R23, c[0x0][0x658] ;  /* 0x00019600ff177b82 */ /* 0x000e620000000800 */
[----:B--2---:R-:W-:Y:S01]  /*11c0*/  ISETP.NE.U32.AND P0, PT, R24, RZ, PT ;  /* 0x000000ff1800720c */ /* 0x004fe20003f05070 */
[----:B------:R-:W-:Y:S02]  /*11d0*/  IMAD.MOV.U32 R0, RZ, RZ, -0x1 ;  /* 0xffffffffff007424 */ /* 0x000fe400078e00ff */
[----:B------:R-:W-:Y:S01]  /*11e0*/  IMAD.IADD R7, R7, 0x1, R9 ;  /* 0x0000000107077824 */ /* 0x000fe200078e0209 */
[----:B------:R-:W-:-:S03]  /*11f0*/  ISETP.NE.AND.EX P0, PT, R25, RZ, PT, P0 ;  /* 0x000000ff1900720c */ /* 0x000fc60003f05300 */
[----:B------:R-:W2:Y:S01]  /*1200*/  LDC R21, c[0x0][0x600] ;  /* 0x00018000ff157b82 */ /* 0x000ea20000000800 */
[-CC-:B---3--:R-:W-:Y:S02]  /*1210*/  SHF.R.U64 R19, R6, R8.reuse, R7.reuse ;  /* 0x0000000806137219 */ /* 0x188fe40000001207 */
[----:B------:R-:W-:-:S05]  /*1220*/  SHF.R.U32.HI R6, RZ, R8, R7 ;  /* 0x00000008ff067219 */ /* 0x000fca0000011607 */
[----:B------:R-:W3:Y:S01]  /*1230*/  LDC R18, c[0x0][0x648] ;  /* 0x00019200ff127b82 */ /* 0x000ee20000000800 */
[-CC-:B----4-:R-:W-:Y:S02]  /*1240*/  SHF.R.U64 R28, R19, R11.reuse, R6.reuse ;  /* 0x0000000b131c7219 */ /* 0x190fe40000001206 */
[----:B------:R-:W-:-:S05]  /*1250*/  SHF.R.U32.HI R6, RZ, R11, R6 ;  /* 0x0000000bff067219 */ /* 0x000fca0000011606 */
[----:B------:R-:W4:Y:S01]  /*1260*/  LDC R20, c[0x0][0x638] ;  /* 0x00018e00ff147b82 */ /* 0x000f220000000800 */
[-CC-:B-1----:R-:W-:Y:S02]  /*1270*/  SHF.R.U64 R30, R28, R23.reuse, R6.reuse ;  /* 0x000000171c1e7219 */ /* 0x182fe40000001206 */
[-C--:B------:R-:W-:Y:S02]  /*1280*/  SHF.L.U32 R0, R0, R23.reuse, RZ ;  /* 0x0000001700007219 */ /* 0x080fe400000006ff */
[----:B------:R-:W-:Y:S01]  /*1290*/  SHF.R.U32.HI R7, RZ, R23, R6 ;  /* 0x00000017ff077219 */ /* 0x000fe20000011606 */
[----:B------:R-:W-:Y:S01]  /*12a0*/  IMAD.MOV.U32 R6, RZ, RZ, R30 ;  /* 0x000000ffff067224 */ /* 0x000fe200078e001e */
[----:B0-----:R-:W-:Y:S01]  /*12b0*/  LOP3.LUT R13, RZ, R0, RZ, 0x33, !PT ;  /* 0x00000000ff0d7212 */ /* 0x001fe200078e33ff */
[----:B------:R-:W0:Y:S01]  /*12c0*/  LDC R26, c[0x0][0x610] ;  /* 0x00018400ff1a7b82 */ /* 0x000e220000000800 */
[----:B------:R-:W-:Y:S05]  /*12d0*/  @!P0 BRA `(.L_x_14) ;  /* 0x0000000000288947 */ /* 0x000fea0003800000 */
[----:B------:R-:W1:Y:S02]  /*12e0*/  LDC R11, c[0x0][0x64c] ;  /* 0x00019300ff0b7b82 */ /* 0x000e640000000800 */
[----:B-1----:R-:W-:-:S05]  /*12f0*/  IADD3 R11, P0, R30, R11, RZ ;  /* 0x0000000b1e0b7210 */ /* 0x002fca0007f1e0ff */
[----:B------:R-:W-:-:S04]  /*1300*/  IMAD.X R17, RZ, RZ, R7, P0 ;  /* 0x000000ffff117224 */ /* 0x000fc800000e0607 */
[----:B------:R-:W-:-:S04]  /*1310*/  IMAD.WIDE.U32 R6, R17, R24, RZ ;  /* 0x0000001811067225 */ /* 0x000fc800078e00ff */
[----:B------:R-:W-:-:S04]  /*1320*/  IMAD.WIDE.U32 R8, P0, R11, R25, R6 ;  /* 0x000000190b087225 */ /* 0x000fc80007800006 */
[----:B------:R-:W-:-:S04]  /*1330*/  IMAD.WIDE.U32 R6, R11, R24, RZ ;  /* 0x000000180b067225 */ /* 0x000fc800078e00ff */
[----:B------:R-:W-:Y:S01]  /*1340*/  IMAD.X R11, RZ, RZ, RZ, P0 ;  /* 0x000000ffff0b7224 */ /* 0x000fe200000e06ff */
[----:B------:R-:W-:Y:S01]  /*1350*/  IADD3 RZ, P0, R7, R8, RZ ;  /* 0x0000000807ff7210 */ /* 0x000fe20007f1e0ff */
[----:B------:R-:W-:-:S04]  /*1360*/  IMAD.MOV.U32 R10, RZ, RZ, R9 ;  /* 0x000000ffff0a7224 */ /* 0x000fc800078e0009 */
[----:B------:R-:W-:-:S08]  /*1370*/  IMAD.WIDE.U32.X R6, R17, R25, R10, P0 ;  /* 0x0000001911067225 */ /* 0x000fd000000e040a */
.L_x_14:
[----:B---3--:R-:W-:Y:S01]  /*1380*/  SHF.R.U64 R5, R6, R18, R7 ;  /* 0x0000001206057219 */ /* 0x008fe20000001207 */
[----:B--2---:R-:W-:Y:S01]  /*1390*/  VIADD R6, R21, 0xffffffff ;  /* 0xffffffff15067836 */ /* 0x004fe20000000000 */
[----:B------:R-:W-:Y:S01]  /*13a0*/  SHF.L.U32 R0, R22, R23, RZ ;  /* 0x0000001716007219 */ /* 0x000fe200000006ff */
[----:B------:R-:W-:Y:S01]  /*13b0*/  @P2 IMAD R14, R15, R16, R4 ;  /* 0x000000100f0e2224 */ /* 0x000fe200078e0204 */
[----:B------:R-:W-:Y:S01]  /*13c0*/  LOP3.LUT R13, R28, R13, RZ, 0xc0, !PT ;  /* 0x0000000d1c0d7212 */ /* 0x000fe200078ec0ff */
[----:B------:R-:W-:-:S04]  /*13d0*/  IMAD.MOV R7, RZ, RZ, -R5 ;  /* 0x000000ffff077224 */ /* 0x000fc800078e0a05 */
[----:B------:R-:W-:Y:S01]  /*13e0*/  IMAD R13, R0, R5, R13 ;  /* 0x00000005000d7224 */ /* 0x000fe200078e020d */
[----:B------:R-:W-:Y:S01]  /*13f0*/  LOP3.LUT R5, R19, R6, RZ, 0xc0, !PT ;  /* 0x0000000613057212 */ /* 0x000fe200078ec0ff */
[----:B----4-:R-:W-:Y:S02]  /*1400*/  IMAD R0, R7, R20, R30 ;  /* 0x0000001407007224 */ /* 0x010fe400078e021e */
[----:B------:R-:W-:Y:S02]  /*1410*/  IMAD.MOV.U32 R6, RZ, RZ, 0x1 ;  /* 0x00000001ff067424 */ /* 0x000fe400078e00ff */
[----:B0-----:R-:W-:Y:S02]  /*1420*/  IMAD R4, R13, R26, R14 ;  /* 0x0000001a0d047224 */ /* 0x001fe400078e020e */
[----:B------:R-:W-:Y:S01]  /*1430*/  IMAD R5, R0, R21, R5 ;  /* 0x0000001500057224 */ /* 0x000fe200078e0205 */
[----:B------:R-:W-:-:S04]  /*1440*/  PRMT R0, R6, 0x7610, R0 ;  /* 0x0000761006007816 */ /* 0x000fc80000000000 */
[----:B------:R-:W-:Y:S02]  /*1450*/  SEL R6, R5, R4, !P2 ;  /* 0x0000000405067207 */ /* 0x000fe40005000000 */
[----:B------:R-:W-:-:S03]  /*1460*/  SEL R4, R4, R5, !P2 ;  /* 0x0000000504047207 */ /* 0x000fc60005000000 */
[----:B------:R3:W-:Y:S04]  /*1470*/  STL [R1+0x90], R6 ;  /* 0x0000900601007387 */ /* 0x0007e80000100800 */
[----:B------:R3:W-:Y:S04]  /*1480*/  STL [R1+0x7c], R27 ;  /* 0x00007c1b01007387 */ /* 0x0007e80000100800 */
[----:B------:R3:W-:Y:S02]  /*1490*/  STL [R1+0x8c], R4 ;  /* 0x00008c0401007387 */ /* 0x0007e40000100800 */
.L_x_12:
[----:B------:R-:W-:Y:S05]  /*14a0*/  @!P1 BRA `(.L_x_15) ;  /* 0x00000000000c9947 */ /* 0x000fea0003800000 */
[----:B------:R-:W-:Y:S01]  /*14b0*/  UCGABAR_WAIT ;  /* 0x0000000000007dc7 */ /* 0x000fe20008000000 */
[----:B------:R-:W-:Y:S01]  /*14c0*/  CCTL.IVALL ;  /* 0x00000000ff00798f */ /* 0x000fe20002000000 */
[----:B------:R-:W-:Y:S05]  /*14d0*/  BRA `(.L_x_16) ;  /* 0x0000000000047947 */ /* 0x000fea0003800000 */
.L_x_15:
[----:B------:R-:W-:Y:S06]  /*14e0*/  BAR.SYNC.DEFER_BLOCKING 0x0 ;  /* 0x0000000000007b1d */ /* 0x000fec0000010000 */
.L_x_16:
[----:B------:R-:W-:Y:S05]  /*14f0*/  @!P3 BRA `(.L_x_17) ;  /* 0x000000d800d8b947 */ /* 0x000fea0003800000 */
[----:B------:R-:W-:-:S06]  /*1500*/  UISETP.GT.U32.AND UP0, UPT, UR12, 0x1, UPT ;  /* 0x000000010c00788c */ /* 0x000fcc000bf04070 */
[----:B------:R-:W-:-:S13]  /*1510*/  PLOP3.LUT P0, PT, PT, PT, UP0, 0x80, 0x0 ;  /* 0x000000000000781c */ /* 0x000fda0003f0f008 */
[----:B------:R-:W-:Y:S05]  /*1520*/  @P0 EXIT ;  /* 0x000000000000094d */ /* 0x000fea0003800000 */
.L_x_18:
[----:B------:R-:W-:-:S08]  /*1530*/  NOP ;  /* 0x0000000000007918 */ /* 0x000fd00000000000 */
[----:B------:R-:W4:Y:S02]  /*1540*/  USETMAXREG.TRY_ALLOC.CTAPOOL UP0, 0xe8 ;  /* 0x000000e8000079c8 */ /* 0x000f240008000600 */
[----:B----4-:R-:W-:-:S13]  /*1550*/  PLOP3.LUT P0, PT, PT, PT, UP0, 0x80, 0x0 ;  /* 0x000000000000781c */ /* 0x010fda0003f0f008 */
[----:B------:R-:W-:Y:S05]  /*1560*/  @!P0 BRA `(.L_x_18) ;  /* 0xfffffffc00f08947 */ /* 0x000fea000383ffff */
[----:B------:R-:W-:-:S13]  /*1570*/  LOP3.LUT P0, RZ, R0, 0xff, RZ, 0xc0, !PT ;  /* 0x000000ff00ff7812 */ /* 0x000fda000780c0ff */
[----:B------:R-:W-:Y:S05]  /*1580*/  @!P0 EXIT ;  /* 0x000000000000894d */ /* 0x000fea0003800000 */
[----:B------:R-:W4:Y:S01]  /*1590*/  S2UR UR6, SR_CgaCtaId ;  /* 0x00000000000679c3 */ /* 0x000f220000008800 */
[CC--:B------:R-:W-:Y:S01]  /*15a0*/  LEA.HI R0, R12.reuse, R3.reuse, RZ, 0x2 ;  /* 0x000000030c007211 */ /* 0x0c0fe200078f10ff */
[----:B------:R-:W-:Y:S01]  /*15b0*/  UIADD3 UR7, UR17, -0x1, URZ ;  /* 0xffffffff11077890 */ /* 0x000fe2000fffe03f */
[----:B------:R-:W-:Y:S01]  /*15c0*/  LEA.HI R3, R12, R3, RZ, 0x5 ;  /* 0x000000030c037211 */ /* 0x000fe200078f28ff */
[----:B------:R-:W-:Y:S01]  /*15d0*/  UMOV UR12, 0x400 ;  /* 0x00000400000c7882 */ /* 0x000fe20000000000 */
[--C-:B------:R-:W-:Y:S01]  /*15e0*/  SHF.R.S32.HI R2, RZ, 0x2, R0.reuse ;  /* 0x00000002ff027819 */ /* 0x100fe20000011400 */
[----:B------:R-:W-:Y:S01]  /*15f0*/  UISETP.LT.AND UP0, UPT, UR14, 0x1, UPT ;  /* 0x000000010e00788c */ /* 0x000fe2000bf01270 */
[----:B------:R-:W-:Y:S01]  /*1600*/  SHF.R.S32.HI R5, RZ, 0x1f, R0 ;  /* 0x0000001fff057819 */ /* 0x000fe20000011400 */
[----:B------:R-:W-:Y:S02]  /*1610*/  ULOP3.LUT UR27, UR13, 0x1, URZ, 0xfc, !UPT ;  /* 0x000000010d1b7892 */ /* 0x000fe4000f8efc3f */
[----:B------:R-:W-:Y:S01]  /*1620*/  USEL UR16, UR14, 0x1, UP0 ;  /* 0x000000010e107887 */ /* 0x000fe20008000000 */
[----:B------:R-:W-:Y:S01]  /*1630*/  LEA.HI R5, R5, R2, RZ, 0x3 ;  /* 0x0000000205057211 */ /* 0x000fe200078f18ff */
[----:B------:R-:W-:-:S02]  /*1640*/  UISETP.NE.AND UP0, UPT, UR7, URZ, UPT ;  /* 0x0000003f0700728c */ /* 0x000fc4000bf05270 */
[----:B------:R-:W-:Y:S01]  /*1650*/  USHF.L.U32 UR28, UR14, 0x1, URZ ;  /* 0x000000010e1c7899 */ /* 0x000fe2000800063f */
[----:B------:R-:W-:Y:S01]  /*1660*/  LOP3.LUT R5, R5, 0xfffffff8, RZ, 0xc0, !PT ;  /* 0xfffffff805057812 */ /* 0x000fe200078ec0ff */
[----:B------:R-:W-:Y:S02]  /*1670*/  UIADD3 UR16, -UR16, UR14, URZ ;  /* 0x0000000e10107290 */ /* 0x000fe4000fffe13f */
[----:B------:R-:W-:Y:S02]  /*1680*/  USEL UR30, URZ, 0x1, UP0 ;  /* 0x000000013f1e7887 */ /* 0x000fe40008000000 */
[----:B------:R-:W-:Y:S01]  /*1690*/  IMAD.IADD R2, R2, 0x1, -R5 ;  /* 0x0000000102027824 */ /* 0x000fe200078e0a05 */
[----:B------:R-:W-:Y:S01]  /*16a0*/  SHF.R.S32.HI R5, RZ, 0x5, R3 ;  /* 0x00000005ff057819 */ /* 0x000fe20000011403 */
[----:B----4-:R-:W-:-:S03]  /*16b0*/  ULEA UR12, UR6, UR12, 0x18 ;  /* 0x0000000c060c7291 */ /* 0x010fc6000f8ec03f */
[--C-:B------:R-:W-:Y:S01]  /*16c0*/  SHF.R.S32.HI R3, RZ, 0x1f, R2.reuse ;  /* 0x0000001fff037819 */ /* 0x100fe20000011402 */
[----:B------:R-:W-:Y:S01]  /*16d0*/  USHF.L.U32 UR6, UR7, 0x3, URZ ;  /* 0x0000000307067899 */ /* 0x000fe2000800063f */
[C-C-:B------:R-:W-:Y:S01]  /*16e0*/  IMAD R0, R5.reuse, -0x10, -R2.reuse ;  /* 0xfffffff005007824 */ /* 0x140fe200078e0a02 */
[----:B------:R-:W-:Y:S02]  /*16f0*/  UIADD3 UR29, UR12, 0x40, URZ ;  /* 0x000000400c1d7890 */ /* 0x000fe4000fffe03f */
[----:B------:R-:W-:Y:S01]  /*1700*/  ULOP3.LUT UR6, UR6, 0x8, URZ, 0xc0, !UPT ;  /* 0x0000000806067892 */ /* 0x000fe2000f8ec03f */
[----:B------:R-:W-:Y:S01]  /*1710*/  IMAD.WIDE R2, R5, 0x10, R2 ;  /* 0x0000001005027825 */ /* 0x000fe200078e0202 */
[----:B------:R-:W-:Y:S02]  /*1720*/  ULEA UR17, UR17, UR29, 0x3 ;  /* 0x0000001d11117291 */ /* 0x000fe4000f8e183f */
[----:B------:R-:W-:Y:S02]  /*1730*/  ULOP3.LUT UR31, UR6, 0x8, URZ, 0x3c, !UPT ;  /* 0x00000008061f7892 */ /* 0x000fe4000f8e3c3f */
[----:B------:R-:W-:-:S03]  /*1740*/  ULOP3.LUT UR18, UR6, 0x18, URZ, 0x3c, !UPT ;  /* 0x0000001806127892 */ /* 0x000fc6000f8e3c3f */
[----:B------:R-:W-:Y:S02]  /*1750*/  ULDC UR6, c[0x0][0x284] ;  /* 0x0000a10000067ab9 */ /* 0x000fe40000000800 */
[----:B------:R-:W-:-:S05]  /*1760*/  VIADD R0, R0, UR6 ;  /* 0x0000000600007c36 */ /* 0x000fca0008000000 */
[----:B------:R4:W-:Y:S04]  /*1770*/  STL [R1+0x94], R0 ;  /* 0x0000940001007387 */ /* 0x0009e80000100800 */
[----:B------:R4:W-:Y:S02]  /*1780*/  STL.64 [R1+0x98], R2 ;  /* 0x0000980201007387 */ /* 0x0009e40000100a00 */
.L_x_301:
[----:B----4-:R-:W-:Y:S01]  /*1790*/  IMAD.U32 R0, RZ, RZ, UR30 ;  /* 0x0000001eff007e24 */ /* 0x010fe2000f8e00ff */
[----:B0-2---:R-:W4:Y:S01]  /*17a0*/  LDC R2, c[0x0][0x28c] ;  /* 0x0000a300ff027b82 */ /* 0x005f220000000800 */
[----:B------:R-:W-:Y:S01]  /*17b0*/  UMOV UR6, URZ ;  /* 0x0000003f00067c82 */ /* 0x000fe20008000000 */
[----:B------:R-:W-:Y:S02]  /*17c0*/  UMOV UR19, UR5 ;  /* 0x0000000500137c82 */ /* 0x000fe40008000000 */
[----:B------:R-:W-:-:S04]  /*17d0*/  SHF.L.U32 R0, R0, 0x1f, RZ ;  /* 0x0000001f00007819 */ /* 0x000fc800000006ff */
[----:B------:R-:W5:Y:S01]  /*17e0*/  SYNCS.PHASECHK.TRANS64.TRYWAIT P0, [UR17+-0x8], R0 ;  /* 0xfffff800ff0075a7 */ /* 0x000f620008000151 */
[----:B----4-:R-:W-:Y:S01]  /*17f0*/  ISETP.GE.AND P1, PT, R2, 0x1, PT ;  /* 0x000000010200780c */ /* 0x010fe20003f26270 */
[----:B-----5:R-:W-:-:S12]  /*1800*/  @!P0 BRA `(.L_x_19) ;  /* 0x000000e800688947 */ /* 0x020fd80003800000 */
.L_x_322:
[----:B------:R0:W-:Y:S01]  /*1810*/  STL [R1+0x74], RZ ;  /* 0x000074ff01007387 */ /* 0x0001e20000100800 */
[----:B------:R-:W-:Y:S01]  /*1820*/  UMOV UR7, URZ ;  /* 0x0000003f00077c82 */ /* 0x000fe20008000000 */
[----:B------:R-:W-:Y:S01]  /*1830*/  UMOV UR8, URZ ;  /* 0x0000003f00087c82 */ /* 0x000fe20008000000 */
[----:B----4-:R-:W-:Y:S01]  /*1840*/  IMAD.MOV.U32 R0, RZ, RZ, RZ ;  /* 0x000000ffff007224 */ /* 0x010fe200078e00ff */
[----:B------:R4:W-:Y:S01]  /*1850*/  STL [R1+0x70], RZ ;  /* 0x000070ff01007387 */ /* 0x0009e20000100800 */
[----:B------:R-:W-:Y:S02]  /*1860*/  CS2R R2, SRZ ;  /* 0x0000000000027805 */ /* 0x000fe4000001ff00 */
[----:B---3--:R-:W-:Y:S02]  /*1870*/  CS2R R4, SRZ ;  /* 0x0000000000047805 */ /* 0x008fe4000001ff00 */
[----:B--2---:R-:W-:Y:S01]  /*1880*/  CS2R R6, SRZ ;  /* 0x0000000000067805 */ /* 0x004fe2000001ff00 */
[----:B------:R4:W-:Y:S01]  /*1890*/  STL [R1+0x6c], RZ ;  /* 0x00006cff01007387 */ /* 0x0009e20000100800 */
[----:B------:R-:W-:-:S02]  /*18a0*/  CS2R R8, SRZ ;  /* 0x0000000000087805 */ /* 0x000fc4000001ff00 */
[----:B0-----:R-:W-:Y:S02]  /*18b0*/  CS2R R10, SRZ ;  /* 0x00000000000a7805 */ /* 0x001fe4000001ff00 */
[----:B------:R-:W-:Y:S01]  /*18c0*/  CS2R R12, SRZ ;  /* 0x00000000000c7805 */ /* 0x000fe2000001ff00 */
[----:B------:R4:W-:Y:S01]  /*18d0*/  STL [R1+0x68], RZ ;  /* 0x000068ff01007387 */ /* 0x0009e20000100800 */
[----:B------:R-:W-:Y:S02]  /*18e0*/  CS2R R14, SRZ ;  /* 0x00000000000e7805 */ /* 0x000fe4000001ff00 */
[----:B-1----:R-:W-:Y:S02]  /*18f0*/  CS2R R16, SRZ ;  /* 0x0000000000107805 */ /* 0x002fe4000001ff00 */
[----:B------:R-:W-:Y:S01]  /*1900*/  CS2R R18, SRZ ;  /* 0x0000000000127805 */ /* 0x000fe2000001ff00 */
[----:B------:R4:W-:Y:S01]  /*1910*/  STL [R1+0x64], RZ ;  /* 0x000064ff01007387 */ /* 0x0009e20000100800 */
[----:B------:R-:W-:-:S02]  /*1920*/  CS2R R20, SRZ ;  /* 0x0000000000147805 */ /* 0x000fc4000001ff00 */
[----:B------:R-:W-:Y:S02]  /*1930*/  CS2R R22, SRZ ;  /* 0x0000000000167805 */ /* 0x000fe4000001ff00 */
[----:B------:R-:W-:Y:S01]  /*1940*/  CS2R R152, SRZ ;  /* 0x0000000000987805 */ /* 0x000fe2000001ff00 */
[----:B------:R4:W-:Y:S01]  /*1950*/  STL [R1+0x60], RZ ;  /* 0x000060ff01007387 */ /* 0x0009e20000100800 */
[----:B------:R-:W-:Y:S02]  /*1960*/  CS2R R154, SRZ ;  /* 0x00000000009a7805 */ /* 0x000fe4000001ff00 */
[----:B------:R-:W-:Y:S02]  /*1970*/  CS2R R156, SRZ ;  /* 0x00000000009c7805 */ /* 0x000fe4000001ff00 */
        /* <DEDUP_REMOVED lines=46> */
[----:B------:R-:W-:Y:S01]  /*1c60*/  IMAD.MOV.U32 R226, RZ, RZ, RZ ;  /* 0x000000ffffe27224 */ /* 0x000fe200078e00ff */
[----:B------:R-:W-:Y:S01]  /*1c70*/  CS2R R24, SRZ ;  /* 0x0000000000187805 */ /* 0x000fe2000001ff00 */
[----:B------:R-:W-:Y:S01]  /*1c80*/  IMAD.U32 R227, RZ, RZ, UR4 ;  /* 0x00000004ffe37e24 */ /* 0x000fe2000f8e00ff */
[----:B------:R4:W-:Y:S01]  /*1c90*/  STL [R1+0x2c], RZ ;  /* 0x00002cff01007387 */ /* 0x0009e20000100800 */
[----:B------:R-:W-:Y:S02]  /*1ca0*/  CS2R R26, SRZ ;  /* 0x00000000001a7805 */ /* 0x000fe4000001ff00 */
[----:B------:R-:W-:-:S02]  /*1cb0*/  CS2R R28, SRZ ;  /* 0x00000000001c7805 */ /* 0x000fc4000001ff00 */
[----:B------:R-:W-:Y:S01]  /*1cc0*/  CS2R R30, SRZ ;  /* 0x00000000001e7805 */ /* 0x000fe2000001ff00 */
[----:B------:R4:W-:Y:S01]  /*1cd0*/  STL [R1+0x28], RZ ;  /* 0x000028ff01007387 */ /* 0x0009e20000100800 */
[----:B------:R-:W-:Y:S02]  /*1ce0*/  CS2R R32, SRZ ;  /* 0x0000000000207805 */ /* 0x000fe4000001ff00 */
[----:B------:R-:W-:Y:S02]  /*1cf0*/  CS2R R34, SRZ ;  /* 0x0000000000227805 */ /* 0x000fe4000001ff00 */
[----:B------:R-:W-:Y:S01]  /*1d00*/  CS2R R36, SRZ ;  /* 0x0000000000247805 */ /* 0x000fe2000001ff00 */
        /* <DEDUP_REMOVED lines=36> */
[----:B------:R4:W-:Y:S01]  /*1f50*/  STL [R1], RZ ;  /* 0x000000ff01007387 */ /* 0x0009e20000100800 */
[----:B------:R-:W-:Y:S02]  /*1f60*/  CS2R R92, SRZ ;  /* 0x00000000005c7805 */ /* 0x000fe4000001ff00 */
[----:B------:R-:W-:Y:S02]  /*1f70*/  CS2R R94, SRZ ;  /* 0x00000000005e7805 */ /* 0x000fe4000001ff00 */
[----:B------:R-:W-:Y:S02]  /*1f80*/  CS2R R96, SRZ ;  /* 0x0000000000607805 */ /* 0x000fe4000001ff00 */
[----:B------:R-:W-:Y:S02]  /*1f90*/  CS2R R98, SRZ ;  /* 0x0000000000627805 */ /* 0x000fe4000001ff00 */
[----:B------:R-:W-:-:S02]  /*1fa0*/  CS2R R100, SRZ ;  /* 0x0000000000647805 */ /* 0x000fc4000001ff00 */
[----:B------:R-:W-:Y:S02]  /*1fb0*/  CS2R R102, SRZ ;  /* 0x0000000000667805 */ /* 0x000fe4000001ff00 */
        /* <DEDUP_REMOVED lines=23> */
[----:B------:R-:W-:Y:S01]  /*2130*/  CS2R R150, SRZ ;  /* 0x0000000000967805 */ /* 0x000fe2000001ff00 */
[----:B----4-:R-:W-:Y:S06]  /*2140*/  @!P1 BRA `(.L_x_20) ;  /* 0x0000001000609947 */ /* 0x010fec0003800000 */
[----:B------:R-:W-:-:S06]  /*2150*/  UISETP.NE.AND UP0, UPT, UR27, 0x3, UPT ;  /* 0x000000031b00788c */ /* 0x000fcc000bf05270 */
[----:B------:R-:W-:-:S13]  /*2160*/  PLOP3.LUT P1, PT, PT, PT, UP0, 0x80, 0x0 ;  /* 0x000000000000781c */ /* 0x000fda0003f2f008 */
[----:B------:R-:W-:Y:S05]  /*2170*/  @!P1 BRA `(.L_x_21) ;  /* 0x0000000000049947 */ /* 0x000fea0003800000 */
[----:B------:R-:W-:Y:S01]  /*2180*/  BPT.TRAP 0x1 ;  /* 0x000000040000795c */ /* 0x000fe20000300000 */
.L_x_21:
[----:B------:R-:W-:Y:S01]  /*2190*/  ULEA UR6, UR5, UR12, 0x3 ;  /* 0x0000000c05067291 */ /* 0x000fe2000f8e183f */
[----:B------:R-:W-:-:S05]  /*21a0*/  IMAD.U32 R0, RZ, RZ, UR4 ;  /* 0x00000004ff007e24 */ /* 0x000fca000f8e00ff */
[----:B------:R-:W-:-:S04]  /*21b0*/  SHF.L.U32 R0, R0, 0x1f, RZ ;  /* 0x0000001f00007819 */ /* 0x000fc800000006ff */
[----:B------:R0:W1:Y:S01]  /*21c0*/  SYNCS.PHASECHK.TRANS64.TRYWAIT P0, [UR6], R0 ;  /* 0x00000000ff0075a7 */ /* 0x0000620008000146 */
[----:B------:R-:W-:Y:S05]  /*21d0*/  @!P1 BRA `(.L_x_22) ;  /* 0x0000000000049947 */ /* 0x000fea0003800000 */
[----:B------:R-:W-:Y:S01]  /*21e0*/  BPT.TRAP 0x1 ;  /* 0x000000040000795c */ /* 0x000fe20000300000 */
.L_x_22:
[----:B-1----:R-:W-:Y:S05]  /*21f0*/  @P0 BRA `(.L_x_23) ;  /* 0x0000000000080947 */ /* 0x002fea0003800000 */
[----:B------:R-:W1:Y:S02]  /*2200*/  SYNCS.PHASECHK.TRANS64.TRYWAIT P0, [UR6], R0 ;  /* 0x00000000ff0075a7 */ /* 0x000e640008000146 */
[----:B-1----:R-:W-:Y:S05]  /*2210*/  @!P0 BRA `(.L_x_24) ;  /* 0x000000dc00fc8947 */ /* 0x002fea0003800000 */
.L_x_23:
[----:B------:R2:W-:Y:S01]  /*2220*/  STL [R1+0x74], RZ ;  /* 0x000074ff01007387 */ /* 0x0005e20000100800 */
[----:B------:R-:W-:Y:S01]  /*2230*/  UIADD3 UR7, UR12, 0x1900, URZ ;  /* 0x000019000c077890 */ /* 0x000fe2000fffe03f */
[----:B------:R-:W-:Y:S01]  /*2240*/  WARPGROUP.ARRIVE ;  /* 0x00000000000079c5 */ /* 0x000fe20000000000 */
[----:B------:R-:W-:Y:S01]  /*2250*/  UIADD3 UR6, UR12, 0x100, URZ ;  /* 0x000001000c067890 */ /* 0x000fe2000fffe03f */
[----:B------:R2:W-:Y:S01]  /*2260*/  STL [R1+0x70], RZ ;  /* 0x000070ff01007387 */ /* 0x0005e20000100800 */
[----:B------:R-:W-:Y:S01]  /*2270*/  USHF.R.U32.HI UR7, URZ, 0x4, UR7 ;  /* 0x000000043f077899 */ /* 0x000fe20008011607 */
[----:B01----:R-:W-:Y:S01]  /*2280*/  IMAD.MOV.U32 R0, RZ, RZ, RZ ;  /* 0x000000ffff007224 */ /* 0x003fe200078e00ff */
[----:B------:R-:W-:Y:S01]  /*2290*/  USHF.R.U32.HI UR6, URZ, 0x4, UR6 ;  /* 0x000000043f067899 */ /* 0x000fe20008011606 */
[----:B------:R2:W-:Y:S01]  /*22a0*/  STL [R1+0x6c], RZ ;  /* 0x00006cff01007387 */ /* 0x0005e20000100800 */
[----:B------:R-:W-:Y:S01]  /*22b0*/  ULOP3.LUT UR7, UR7, 0x3fff, URZ, 0xc0, !UPT ;  /* 0x00003fff07077892 */ /* 0x000fe2000f8ec03f */
[----:B------:R-:W-:Y:S01]  /*22c0*/  CS2R R2, SRZ ;  /* 0x0000000000027805 */ /* 0x000fe2000001ff00 */
[----:B------:R-:W-:Y:S01]  /*22d0*/  ULOP3.LUT UR6, UR6, 0x3fff, URZ, 0xc0, !UPT ;  /* 0x00003fff06067892 */ /* 0x000fe2000f8ec03f */
[----:B------:R2:W-:Y:S01]  /*22e0*/  STL [R1+0x68], RZ ;  /* 0x000068ff01007387 */ /* 0x0005e20000100800 */
[----:B------:R-:W-:Y:S01]  /*22f0*/  ULOP3.LUT UR7, UR7, 0x10000, URZ, 0xfc, !UPT ;  /* 0x0001000007077892 */ /* 0x000fe2000f8efc3f */
[----:B------:R-:W-:Y:S01]  /*2300*/  CS2R R4, SRZ ;  /* 0x0000000000047805 */ /* 0x000fe2000001ff00 */
[----:B------:R-:W-:Y:S01]  /*2310*/  ULOP3.LUT UR6, UR6, 0x10000, URZ, 0xfc, !UPT ;  /* 0x0001000006067892 */ /* 0x000fe2000f8efc3f */
[----:B------:R2:W-:Y:S01]  /*2320*/  STL [R1+0x64], RZ ;  /* 0x000064ff01007387 */ /* 0x0005e20000100800 */
[----:B------:R-:W-:Y:S01]  /*2330*/  ULEA UR10, UR5, UR7, 0x9 ;  /* 0x00000007050a7291 */ /* 0x000fe2000f8e483f */
[----:B------:R-:W-:Y:S01]  /*2340*/  CS2R R6, SRZ ;  /* 0x0000000000067805 */ /* 0x000fe2000001ff00 */
[----:B------:R-:W-:Y:S01]  /*2350*/  ULEA UR8, UR5, UR6, 0x7 ;  /* 0x0000000605087291 */ /* 0x000fe2000f8e383f */
[----:B------:R2:W-:Y:S01]  /*2360*/  STL [R1+0x60], RZ ;  /* 0x000060ff01007387 */ /* 0x0005e20000100800 */
[----:B------:R-:W-:Y:S01]  /*2370*/  ULDC UR7, c[0x0][0x50c] ;  /* 0x0001430000077ab9 */ /* 0x000fe20000000800 */
[----:B------:R-:W-:Y:S01]  /*2380*/  UMOV UR9, 0xc0000010 ;  /* 0xc000001000097882 */ /* 0x000fe20000000000 */
[----:B------:R-:W-:Y:S01]  /*2390*/  UISETP.NE.AND UP0, UPT, UR7, 0x1, UPT ;  /* 0x000000010700788c */ /* 0x000fe2000bf05270 */
[----:B------:R2:W-:Y:S01]  /*23a0*/  STL [R1+0x5c], RZ ;  /* 0x00005cff01007387 */ /* 0x0005e20000100800 */
[----:B------:R-:W-:Y:S01]  /*23b0*/  UMOV UR11, 0xc0000010 ;  /* 0xc0000010000b7882 */ /* 0x000fe20000000000 */
[----:B------:R-:W-:Y:S01]  /*23c0*/  UMOV UR6, 0x1 ;  /* 0x0000000100067882 */ /* 0x000fe20000000000 */
[----:B------:R-:W-:Y:S01]  /*23d0*/  USEL UR7, URZ, 0x1, UP0 ;  /* 0x000000013f077887 */ /* 0x000fe20008000000 */
[----:B------:R2:W-:Y:S01]  /*23e0*/  STL [R1+0x58], RZ ;  /* 0x000058ff01007387 */ /* 0x0005e20000100800 */
[----:B------:R-:W-:Y:S01]  /*23f0*/  QGMMA.64x256x32.F32.E4M3.E4M3 R24, gdesc[UR8], RZ, !UPT, gsb0 ;  /* 0x03e00000081879f3 */ /* 0x000fe2000c0008ff */
[----:B------:R-:W-:-:S02]  /*2400*/  CS2R R8, SRZ ;  /* 0x0000000000087805 */ /* 0x000fc4000001ff00 */
[----:B------:R-:W-:Y:S01]  /*2410*/  CS2R R10, SRZ ;  /* 0x00000000000a7805 */ /* 0x000fe2000001ff00 */
[----:B------:R2:W-:Y:S01]  /*2420*/  STL [R1+0x54], RZ ;  /* 0x000054ff01007387 */ /* 0x0005e20000100800 */
[----:B------:R-:W-:Y:S02]  /*2430*/  ISETP.NE.AND P0, PT, RZ, UR7, PT ;  /* 0x00000007ff007c0c */ /* 0x000fe4000bf05270 */
        /* <DEDUP_REMOVED lines=56> */
[----:B------:R-:W-:Y:S01]  /*27c0*/  CS2R R224, SRZ ;  /* 0x0000000000e07805 */ /* 0x000fe2000001ff00 */
[----:B------:R-:W-:Y:S01]  /*27d0*/  IMAD.MOV.U32 R226, RZ, RZ, RZ ;  /* 0x000000ffffe27224 */ /* 0x000fe200078e00ff */
[----:B------:R2:W-:Y:S04]  /*27e0*/  STL [R1+0x18], RZ ;  /* 0x000018ff01007387 */ /* 0x0005e80000100800 */
[----:B------:R2:W-:Y:S04]  /*27f0*/  STL [R1+0x14], RZ ;  /* 0x000014ff01007387 */ /* 0x0005e80000100800 */
[----:B------:R2:W-:Y:S04]  /*2800*/  STL [R1+0x10], RZ ;  /* 0x000010ff01007387 */ /* 0x0005e80000100800 */
[----:B------:R2:W-:Y:S04]  /*2810*/  STL [R1+0xc], RZ ;  /* 0x00000cff01007387 */ /* 0x0005e80000100800 */
[----:B------:R2:W-:Y:S04]  /*2820*/  STL [R1+0x8], RZ ;  /* 0x000008ff01007387 */ /* 0x0005e80000100800 */
[----:B------:R2:W-:Y:S04]  /*2830*/  STL [R1+0x4], RZ ;  /* 0x000004ff01007387 */ /* 0x0005e80000100800 */
[----:B------:R2:W-:Y:S01]  /*2840*/  STL [R1], RZ ;  /* 0x000000ff01007387 */ /* 0x0005e20000100800 */
[----:B------:R-:W-:Y:S05]  /*2850*/  @!P0 BRA `(.L_x_25) ;  /* 0x0000000800808947 */ /* 0x000fea0003800000 */
[----:B------:R-:W-:Y:S02]  /*2860*/  WARPGROUP.DEPBAR.LE gsb0, 0x0 ;  /* 0x00008000000079c5 */ /* 0x000fe40000010000 */
[----:B------:R-:W-:-:S01]  /*2870*/  FADD R227, RZ, R122 ;  /* 0x0000007affe37221 */ /* 0x000fc20000000000 */
[----:B------:R-:W-:Y:S01]  /*2880*/  FADD R226, RZ, R24 ;  /* 0x00000018ffe27221 */ /* 0x000fe20000000000 */
[----:B------:R-:W-:-:S01]  /*2890*/  FADD R225, RZ, R25 ;  /* 0x00000019ffe17221 */ /* 0x000fc20000000000 */
[----:B------:R-:W-:Y:S01]  /*28a0*/  FADD R224, RZ, R26 ;  /* 0x0000001affe07221 */ /* 0x000fe20000000000 */
[----:B------:R-:W-:-:S01]  /*28b0*/  FADD R223, RZ, R27 ;  /* 0x0000001bffdf7221 */ /* 0x000fc20000000000 */
[----:B------:R0:W-:Y:S01]  /*28c0*/  STL [R1], R227 ;  /* 0x000000e301007387 */ /* 0x0001e20000100800 */
[----:B------:R-:W-:-:S01]  /*28d0*/  FADD R222, RZ, R28 ;  /* 0x0000001cffde7221 */ /* 0x000fc20000000000 */
[----:B------:R-:W-:Y:S01]  /*28e0*/  FADD R221, RZ, R29 ;  /* 0x0000001dffdd7221 */ /* 0x000fe20000000000 */
[----:B------:R-:W-:-:S01]  /*28f0*/  FADD R220, RZ, R30 ;  /* 0x0000001effdc7221 */ /* 0x000fc20000000000 */
[----:B------:R-:W-:Y:S01]  /*2900*/  FADD R219, RZ, R31 ;  /* 0x0000001fffdb7221 */ /* 0x000fe20000000000 */
[----:B------:R-:W-:-:S01]  /*2910*/  FADD R218, RZ, R32 ;  /* 0x00000020ffda7221 */ /* 0x000fc20000000000 */
[----:B------:R-:W-:Y:S01]  /*2920*/  FADD R217, RZ, R33 ;  /* 0x00000021ffd97221 */ /* 0x000fe20000000000 */
[----:B------:R-:W-:-:S01]  /*2930*/  FADD R216, RZ, R34 ;  /* 0x00000022ffd87221 */ /* 0x000fc20000000000 */
[----:B------:R-:W-:Y:S01]  /*2940*/  FADD R215, RZ, R35 ;  /* 0x00000023ffd77221 */ /* 0x000fe20000000000 */
[----:B------:R-:W-:-:S01]  /*2950*/  FADD R214, RZ, R36 ;  /* 0x00000024ffd67221 */ /* 0x000fc20000000000 */
[----:B0-----:R-:W-:Y:S01]  /*2960*/  FADD R227, RZ, R123 ;  /* 0x0000007bffe37221 */ /* 0x001fe20000000000 */
[----:B------:R-:W-:-:S01]  /*2970*/  FADD R213, RZ, R37 ;  /* 0x00000025ffd57221 */ /* 0x000fc20000000000 */
[----:B------:R-:W-:Y:S01]  /*2980*/  FADD R212, RZ, R38 ;  /* 0x00000026ffd47221 */ /* 0x000fe20000000000 */
[----:B------:R-:W-:-:S01]  /*2990*/  FADD R211, RZ, R39 ;  /* 0x00000027ffd37221 */ /* 0x000fc20000000000 */
[----:B------:R-:W-:Y:S01]  /*29a0*/  FADD R210, RZ, R40 ;  /* 0x00000028ffd27221 */ /* 0x000fe20000000000 */
[----:B------:R0:W-:Y:S01]  /*29b0*/  STL [R1+0x4], R227 ;  /* 0x000004e301007387 */ /* 0x0001e20000100800 */
        /* <DEDUP_REMOVED lines=93> */
[----:B------:R-:W-:Y:S01]  /*2f90*/  UMOV UR6, URZ ;  /* 0x0000003f00067c82 */ /* 0x000fe20008000000 */
[----:B0-----:R-:W-:-:S05]  /*2fa0*/  FADD R227, RZ, R130 ;  /* 0x00000082ffe37221 */ /* 0x001fca0000000000 */
[----:B------:R0:W-:Y:S02]  /*2fb0*/  STL [R1+0x20], R227 ;  /* 0x000020e301007387 */ /* 0x0001e40000100800 */
        /* <DEDUP_REMOVED lines=42> */
.L_x_25:
[----:B------:R-:W-:-:S04]  /*3260*/  UIADD3 UR19, UR5, 0x1, URZ ;  /* 0x0000000105137890 */ /* 0x000fc8000fffe03f */
[----:B------:R-:W-:-:S04]  /*3270*/  UISETP.NE.AND UP0, UPT, UR19, 0x3, UPT ;  /* 0x000000031300788c */ /* 0x000fc8000bf05270 */
[----:B------:R-:W-:Y:S02]  /*3280*/  USEL UR8, URZ, 0x1, UP0 ;  /* 0x000000013f087887 */ /* 0x000fe40008000000 */
[----:B------:R-:W-:Y:S02]  /*3290*/  USEL UR19, UR19, URZ, UP0 ;  /* 0x0000003f13137287 */ /* 0x000fe40008000000 */
[----:B------:R-:W-:-:S06]  /*32a0*/  ULOP3.LUT UR8, UR4, UR8, URZ, 0x3c, !UPT ;  /* 0x0000000804087292 */ /* 0x000fcc000f8e3c3f */
[----:B0-----:R-:W-:Y:S01]  /*32b0*/  IMAD.U32 R227, RZ, RZ, UR8 ;  /* 0x00000008ffe37e24 */ /* 0x001fe2000f8e00ff */
[----:B------:R-:W-:-:S06]  /*32c0*/  UMOV UR8, 0x1 ;  /* 0x0000000100087882 */ /* 0x000fcc0000000000 */
.L_x_20:
[----:B------:R-:W-:-:S06]  /*32d0*/  UISETP.GE.AND UP0, UPT, UR16, 0x1, UPT ;  /* 0x000000011000788c */ /* 0x000fcc000bf06270 */
[----:B------:R-:W-:-:S13]  /*32e0*/  PLOP3.LUT P0, PT, PT, PT, UP0, 0x80, 0x0 ;  /* 0x000000000000781c */ /* 0x000fda0003f0f008 */
[----:B------:R-:W-:Y:S05]  /*32f0*/  @!P0 BRA `(.L_x_26) ;  /* 0x0000001000908947 */ /* 0x000fea0003800000 */
[----:B------:R-:W-:Y:S01]  /*3300*/  IMAD.U32 R228, RZ, RZ, UR16 ;  /* 0x00000010ffe47e24 */ /* 0x000fe2000f8e00ff */
[----:B------:R-:W-:Y:S01]  /*3310*/  UMOV UR24, UR5 ;  /* 0x0000000500187c82 */ /* 0x000fe20008000000 */
[----:B------:R-:W-:-:S05]  /*3320*/  ULDC UR32, c[0x0][0x50c] ;  /* 0x0001430000207ab9 */ /* 0x000fca0000000800 */
.L_x_34:
[----:B------:R-:W-:-:S06]  /*3330*/  UISETP.NE.AND UP0, UPT, UR27, 0x3, UPT ;  /* 0x000000031b00788c */ /* 0x000fcc000bf05270 */
[----:B------:R-:W-:-:S13]  /*3340*/  PLOP3.LUT P1, PT, PT, PT, UP0, 0x80, 0x0 ;  /* 0x000000000000781c */ /* 0x000fda0003f2f008 */
[----:B-1---5:R-:W-:Y:S05]  /*3350*/  @!P1 BRA `(.L_x_27) ;  /* 0x0000000000049947 */ /* 0x022fea0003800000 */
[----:B------:R-:W-:Y:S01]  /*3360*/  BPT.TRAP 0x1 ;  /* 0x000000040000795c */ /* 0x000fe20000300000 */
.L_x_27:
[----:B------:R-:W-:Y:S01]  /*3370*/  ULEA UR9, UR19, UR12, 0x3 ;  /* 0x0000000c13097291 */ /* 0x000fe2000f8e183f */
[----:B------:R-:W-:-:S08]  /*3380*/  SHF.L.U32 R229, R227, 0x1f, RZ ;  /* 0x0000001fe3e57819 */ /* 0x000fd000000006ff */
[----:B------:R0:W1:Y:S01]  /*3390*/  SYNCS.PHASECHK.TRANS64.TRYWAIT P0, [UR9], R229 ;  /* 0x000000e5ff0075a7 */ /* 0x0000620008000149 */
[----:B------:R-:W-:Y:S05]  /*33a0*/  @!P1 BRA `(.L_x_28) ;  /* 0x0000000000049947 */ /* 0x000fea0003800000 */
[----:B------:R-:W-:Y:S01]  /*33b0*/  BPT.TRAP 0x1 ;  /* 0x000000040000795c */ /* 0x000fe20000300000 */
.L_x_28:
[----:B-1----:R-:W-:Y:S05]  /*33c0*/  @P0 BRA `(.L_x_29) ;  /* 0x0000000000080947 */ /* 0x002fea0003800000 */
[----:B------:R-:W1:Y:S02]  /*33d0*/  SYNCS.PHASECHK.TRANS64.TRYWAIT P0, [UR9], R229 ;  /* 0x000000e5ff0075a7 */ /* 0x000e640008000149 */
[----:B-1----:R-:W-:Y:S05]  /*33e0*/  @!P0 BRA `(.L_x_30) ;  /* 0x000000cc00a08947 */ /* 0x002fea0003800000 */
.L_x_29:
[----:B------:R-:W-:Y:S01]  /*33f0*/  UIADD3 UR9, UR12, 0x100, URZ ;  /* 0x000001000c097890 */ /* 0x000fe2000fffe03f */
[----:B------:R-:W-:Y:S01]  /*3400*/  WARPGROUP.ARRIVE ;  /* 0x00000000000079c5 */ /* 0x000fe20000000000 */
[----:B------:R-:W-:Y:S02]  /*3410*/  UIADD3 UR10, UR12, 0x1900, URZ ;  /* 0x000019000c0a7890 */ /* 0x000fe4000fffe03f */
[----:B------:R-:W-:Y:S02]  /*3420*/  UISETP.NE.AND UP0, UPT, UR7, URZ, UPT ;  /* 0x0000003f0700728c */ /* 0x000fe4000bf05270 */
[----:B------:R-:W-:Y:S02]  /*3430*/  USHF.R.U32.HI UR9, URZ, 0x4, UR9 ;  /* 0x000000043f097899 */ /* 0x000fe40008011609 */
[----:B------:R-:W-:Y:S02]  /*3440*/  USHF.R.U32.HI UR10, URZ, 0x4, UR10 ;  /* 0x000000043f0a7899 */ /* 0x000fe4000801160a */
[----:B------:R-:W-:-:S02]  /*3450*/  USEL UR8, UR8, URZ, !UP0 ;  /* 0x0000003f08087287 */ /* 0x000fc4000c000000 */
[----:B------:R-:W-:Y:S02]  /*3460*/  ULOP3.LUT UR9, UR9, 0x3fff, URZ, 0xc0, !UPT ;  /* 0x00003fff09097892 */ /* 0x000fe4000f8ec03f */
[----:B------:R-:W-:Y:S02]  /*3470*/  ULOP3.LUT UR10, UR10, 0x3fff, URZ, 0xc0, !UPT ;  /* 0x00003fff0a0a7892 */ /* 0x000fe4000f8ec03f */
[----:B------:R-:W-:Y:S02]  /*3480*/  UISETP.NE.U32.AND UP0, UPT, UR8, URZ, UPT ;  /* 0x0000003f0800728c */ /* 0x000fe4000bf05070 */
[----:B------:R-:W-:Y:S02]  /*3490*/  ULOP3.LUT UR8, UR9, 0x10000, URZ, 0xfc, !UPT ;  /* 0x0001000009087892 */ /* 0x000fe4000f8efc3f */
[----:B------:R-:W-:Y:S02]  /*34a0*/  ULOP3.LUT UR10, UR10, 0x10000, URZ, 0xfc, !UPT ;  /* 0x000100000a0a7892 */ /* 0x000fe4000f8efc3f */
[----:B------:R-:W-:-:S02]  /*34b0*/  ULEA UR8, UR19, UR8, 0x7 ;  /* 0x0000000813087291 */ /* 0x000fc4000f8e383f */
[----:B------:R-:W-:Y:S01]  /*34c0*/  ULEA UR10, UR19, UR10, 0x9 ;  /* 0x0000000a130a7291 */ /* 0x000fe2000f8e483f */
[----:B------:R-:W-:Y:S01]  /*34d0*/  UMOV UR9, 0xc0000010 ;  /* 0xc000001000097882 */ /* 0x000fe20000000000 */
[----:B------:R-:W-:Y:S01]  /*34e0*/  UMOV UR11, 0xc0000010 ;  /* 0xc0000010000b7882 */ /* 0x000fe20000000000 */
[----:B------:R-:W-:-:S06]  /*34f0*/  UIADD3 UR6, UR6, 0x1, URZ ;  /* 0x0000000106067890 */ /* 0x000fcc000fffe03f */
[----:B------:R-:W-:Y:S01]  /*3500*/  QGMMA.64x256x32.F32.E4M3.E4M3 R24, gdesc[UR8], R24, UP0, gsb0 ;  /* 0x03e00000081879f3 */ /* 0x000fe2000b800818 */
[----:B------:R-:W-:-:S04]  /*3510*/  UISETP.NE.AND UP0, UPT, UR6, UR32, UPT ;  /* 0x000000200600728c */ /* 0x000fc8000bf05270 */
[----:B------:R-:W-:-:S06]  /*3520*/  USEL UR7, URZ, 0x1, UP0 ;  /* 0x000000013f077887 */ /* 0x000fcc0008000000 */
[----:B------:R-:W-:Y:S01]  /*3530*/  ISETP.NE.AND P0, PT, RZ, UR7, PT ;  /* 0x00000007ff007c0c */ /* 0x000fe2000bf05270 */
[----:B------:R-:W-:-:S12]  /*3540*/  WARPGROUP.DEPBAR.LE gsb0, 0x1 ;  /* 0x00008000000079c5 */ /* 0x000fd80000010100 */
[----:B------:R-:W-:Y:S05]  /*3550*/  @!P0 BRA `(.L_x_31) ;  /* 0x0000000c00808947 */ /* 0x000fea0003800000 */
[----:B------:R-:W-:Y:S02]  /*3560*/  WARPGROUP.DEPBAR.LE gsb0, 0x0 ;  /* 0x00008000000079c5 */ /* 0x000fe40000010000 */
[----:B------:R-:W-:-:S01]  /*3570*/  FADD R226, R24, R226 ;  /* 0x000000e218e27221 */ /* 0x000fc20000000000 */
[----:B------:R-:W-:Y:S01]  /*3580*/  FADD R225, R25, R225 ;  /* 0x000000e119e17221 */ /* 0x000fe20000000000 */
[----:B------:R1:W-:Y:S01]  /*3590*/  STL [R1+0xa4], R227 ;  /* 0x0000a4e301007387 */ /* 0x0003e20000100800 */
[----:B------:R-:W-:-:S01]  /*35a0*/  FADD R224, R26, R224 ;  /* 0x000000e01ae07221 */ /* 0x000fc20000000000 */
[----:B------:R-:W-:Y:S01]  /*35b0*/  FADD R223, R27, R223 ;  /* 0x000000df1bdf7221 */ /* 0x000fe20000000000 */
[----:B------:R-:W-:-:S01]  /*35c0*/  FADD R222, R28, R222 ;  /* 0x000000de1cde7221 */ /* 0x000fc20000000000 */
[----:B------:R-:W-:Y:S01]  /*35d0*/  FADD R221, R29, R221 ;  /* 0x000000dd1ddd7221 */ /* 0x000fe20000000000 */
[----:B-1----:R-:W3:Y:S04]  /*35e0*/  LDL.LU R227, [R1+0x30] ;  /* 0x0000300001e37983 */ /* 0x002ee80000300800 */
[----:B------:R1:W-:Y:S01]  /*35f0*/  STL [R1+0xa8], R226 ;  /* 0x0000a8e201007387 */ /* 0x0003e20000100800 */
[----:B------:R-:W-:-:S01]  /*3600*/  FADD R220, R30, R220 ;  /* 0x000000dc1edc7221 */ /* 0x000fc20000000000 */
[----:B------:R-:W-:-:S02]  /*3610*/  FADD R219, R31, R219 ;  /* 0x000000db1fdb7221 */ /* 0x000fc40000000000 */
[----:B-1----:R-:W4:Y:S04]  /*3620*/  LDL.LU R226, [R1+0x2c] ;  /* 0x00002c0001e27983 */ /* 0x002f280000300800 */
[----:B------:R1:W-:Y:S01]  /*3630*/  STL [R1+0xac], R225 ;  /* 0x0000ace101007387 */ /* 0x0003e20000100800 */
[----:B------:R-:W-:-:S03]  /*3640*/  FADD R218, R32, R218 ;  /* 0x000000da20da7221 */ /* 0x000fc60000000000 */
[----:B-1----:R-:W2:Y:S04]  /*3650*/  LDL.LU R225, [R1+0x28] ;  /* 0x0000280001e17983 */ /* 0x002ea80000300800 */
        /* <DEDUP_REMOVED lines=9> */
[----:B------:R1:W-:Y:S04]  /*36f0*/  STL [R1+0xbc], R221 ;  /* 0x0000bcdd01007387 */ /* 0x0003e80000100800 */
        /* <DEDUP_REMOVED lines=12> */
[----:B-1----:R-:W2:Y:S01]  /*37c0*/  LDL.LU R215, [R1] ;  /* 0x0000000001d77983 */ /* 0x002ea20000300800 */
[----:B------:R-:W-:-:S01]  /*37d0*/  FADD R214, R36, R214 ;  /* 0x000000d624d67221 */ /* 0x000fc20000000000 */
[----:B------:R-:W-:Y:S01]  /*37e0*/  FADD R213, R37, R213 ;  /* 0x000000d525d57221 */ /* 0x000fe20000000000 */
[----:B------:R-:W-:-:S01]  /*37f0*/  FADD R212, R38, R212 ;  /* 0x000000d426d47221 */ /* 0x000fc20000000000 */
[----:B------:R-:W-:Y:S01]  /*3800*/  FADD R211, R39, R211 ;  /* 0x000000d327d37221 */ /* 0x000fe20000000000 */
[----:B------:R-:W-:-:S01]  /*3810*/  FADD R210, R40, R210 ;  /* 0x000000d228d27221 */ /* 0x000fc20000000000 */
[----:B------:R-:W-:Y:S01]  /*3820*/  STL [R1+0xd8], R214 ;  /* 0x0000d8d601007387 */ /* 0x000fe20000100800 */
        /* <DEDUP_REMOVED lines=11> */
[----:B------:R1:W-:Y:S01]  /*38e0*/  STL [R1+0xe4], R211 ;  /* 0x0000e4d301007387 */ /* 0x0003e20000100800 */
[----:B------:R-:W-:-:S01]  /*38f0*/  FADD R200, R50, R200 ;  /* 0x000000c832c87221 */ /* 0x000fc20000000000 */
[----:B------:R-:W-:Y:S01]  /*3900*/  FADD R199, R51, R199 ;  /* 0x000000c733c77221 */ /* 0x000fe20000000000 */
        /* <DEDUP_REMOVED lines=69> */
[----:B-----5:R-:W-:Y:S01]  /*3d60*/  FADD R0, R121, R0 ;  /* 0x0000000079007221 */ /* 0x020fe20000000000 */
[----:B---3--:R-:W-:-:S01]  /*3d70*/  FADD R227, R134, R227 ;  /* 0x000000e386e37221 */ /* 0x008fc20000000000 */
[----:B----4-:R-:W-:Y:S01]  /*3d80*/  FADD R226, R133, R226 ;  /* 0x000000e285e27221 */ /* 0x010fe20000000000 */
[----:B--2---:R-:W-:-:S01]  /*3d90*/  FADD R225, R132, R225 ;  /* 0x000000e184e17221 */ /* 0x004fc20000000000 */
        /* <DEDUP_REMOVED lines=9> */
[----:B------:R-:W-:-:S05]  /*3e30*/  FADD R215, R122, R215 ;  /* 0x000000d77ad77221 */ /* 0x000fca0000000000 */
[----:B------:R2:W-:Y:S04]  /*3e40*/  STL [R1], R215 ;  /* 0x000000d701007387 */ /* 0x0005e80000100800 */
[----:B------:R3:W-:Y:S04]  /*3e50*/  STL [R1+0x4], R216 ;  /* 0x000004d801007387 */ /* 0x0007e80000100800 */
        /* <DEDUP_REMOVED lines=8> */
[----:B-1----:R-:W4:Y:S04]  /*3ee0*/  LDL.LU R211, [R1+0x34] ;  /* 0x0000340001d37983 */ /* 0x002f280000300800 */
[----:B------:R1:W-:Y:S04]  /*3ef0*/  STL [R1+0x28], R225 ;  /* 0x000028e101007387 */ /* 0x0003e80000100800 */
[----:B------:R-:W4:Y:S04]  /*3f00*/  LDL.LU R212, [R1+0x38] ;  /* 0x0000380001d47983 */ /* 0x000f280000300800 */
[----:B------:R1:W-:Y:S04]  /*3f10*/  STL [R1+0x2c], R226 ;  /* 0x00002ce201007387 */ /* 0x0003e80000100800 */
[----:B------:R-:W4:Y:S04]  /*3f20*/  LDL.LU R213, [R1+0x3c] ;  /* 0x00003c0001d57983 */ /* 0x000f280000300800 */
[----:B------:R1:W-:Y:S04]  /*3f30*/  STL [R1+0x30], R227 ;  /* 0x000030e301007387 */ /* 0x0003e80000100800 */
[----:B------:R-:W4:Y:S04]  /*3f40*/  LDL.LU R214, [R1+0x40] ;  /* 0x0000400001d67983 */ /* 0x000f280000300800 */
[----:B--2---:R-:W2:Y:S04]  /*3f50*/  LDL.LU R215, [R1+0x44] ;  /* 0x0000440001d77983 */ /* 0x004ea80000300800 */
[----:B---3--:R-:W3:Y:S04]  /*3f60*/  LDL.LU R216, [R1+0x48] ;  /* 0x0000480001d87983 */ /* 0x008ee80000300800 */
[----:B----4-:R-:W4:Y:S04]  /*3f70*/  LDL.LU R217, [R1+0x4c] ;  /* 0x00004c0001d97983 */ /* 0x010f280000300800 */
[----:B0-----:R-:W4:Y:S04]  /*3f80*/  LDL.LU R218, [R1+0x50] ;  /* 0x0000500001da7983 */ /* 0x001f280000300800 */
[----:B------:R-:W4:Y:S04]  /*3f90*/  LDL.LU R219, [R1+0x54] ;  /* 0x0000540001db7983 */ /* 0x000f280000300800 */
[----:B------:R-:W4:Y:S04]  /*3fa0*/  LDL.LU R220, [R1+0x58] ;  /* 0x0000580001dc7983 */ /* 0x000f280000300800 */
[----:B------:R-:W4:Y:S04]  /*3fb0*/  LDL.LU R221, [R1+0x5c] ;  /* 0x00005c0001dd7983 */ /* 0x000f280000300800 */
[----:B------:R-:W4:Y:S04]  /*3fc0*/  LDL.LU R222, [R1+0x60] ;  /* 0x0000600001de7983 */ /* 0x000f280000300800 */
[----:B------:R-:W4:Y:S04]  /*3fd0*/  LDL.LU R223, [R1+0x64] ;  /* 0x0000640001df7983 */ /* 0x000f280000300800 */
[----:B------:R-:W4:Y:S04]  /*3fe0*/  LDL.LU R224, [R1+0x68] ;  /* 0x0000680001e07983 */ /* 0x000f280000300800 */
[----:B-1----:R-:W4:Y:S04]  /*3ff0*/  LDL.LU R225, [R1+0x6c] ;  /* 0x00006c0001e17983 */ /* 0x002f280000300800 */
[----:B------:R-:W4:Y:S04]  /*4000*/  LDL.LU R226, [R1+0x70] ;  /* 0x0000700001e27983 */ /* 0x000f280000300800 */
[----:B------:R-:W4:Y:S01]  /*4010*/  LDL.LU R227, [R1+0x74] ;  /* 0x0000740001e37983 */ /* 0x000f220000300800 */
[----:B------:R-:W-:-:S05]  /*4020*/  FADD R211, R135, R211 ;  /* 0x000000d387d37221 */ /* 0x000fca0000000000 */
[----:B------:R0:W-:Y:S01]  /*4030*/  STL [R1+0x34], R211 ;  /* 0x000034d301007387 */ /* 0x0001e20000100800 */
[----:B------:R-:W-:-:S03]  /*4040*/  FADD R212, R136, R212 ;  /* 0x000000d488d47221 */ /* 0x000fc60000000000 */
[----:B0-----:R1:W5:Y:S01]  /*4050*/  LDL.LU R211, [R1+0xe4] ;  /* 0x0000e40001d37983 */ /* 0x0013620000300800 */
[----:B------:R-:W-:-:S03]  /*4060*/  FADD R213, R137, R213 ;  /* 0x000000d589d57221 */ /* 0x000fc60000000000 */
[----:B------:R0:W-:Y:S01]  /*4070*/  STL [R1+0x38], R212 ;  /* 0x000038d401007387 */ /* 0x0001e20000100800 */
[----:B------:R-:W-:-:S01]  /*4080*/  FADD R214, R138, R214 ;  /* 0x000000d68ad67221 */ /* 0x000fc20000000000 */
[----:B--2---:R-:W-:Y:S02]  /*4090*/  FADD R215, R139, R215 ;  /* 0x000000d78bd77221 */ /* 0x004fe40000000000 */
[----:B0-----:R1:W5:Y:S01]  /*40a0*/  LDL.LU R212, [R1+0xe0] ;  /* 0x0000e00001d47983 */ /* 0x0013620000300800 */
[----:B---3--:R-:W-:-:S03]  /*40b0*/  FADD R216, R140, R216 ;  /* 0x000000d88cd87221 */ /* 0x008fc60000000000 */
[----:B------:R0:W-:Y:S01]  /*40c0*/  STL [R1+0x3c], R213 ;  /* 0x00003cd501007387 */ /* 0x0001e20000100800 */
[----:B----4-:R-:W-:-:S03]  /*40d0*/  FADD R217, R141, R217 ;  /* 0x000000d98dd97221 */ /* 0x010fc60000000000 */
[----:B0-----:R1:W5:Y:S01]  /*40e0*/  LDL.LU R213, [R1+0xdc] ;  /* 0x0000dc0001d57983 */ /* 0x0013620000300800 */
[----:B------:R-:W-:-:S03]  /*40f0*/  FADD R218, R142, R218 ;  /* 0x000000da8eda7221 */ /* 0x000fc60000000000 */
[----:B------:R0:W-:Y:S01]  /*4100*/  STL [R1+0x40], R214 ;  /* 0x000040d601007387 */ /* 0x0001e20000100800 */
[----:B------:R-:W-:-:S01]  /*4110*/  FADD R219, R143, R219 ;  /* 0x000000db8fdb7221 */ /* 0x000fc20000000000 */
[----:B------:R-:W-:Y:S02]  /*4120*/  FADD R220, R144, R220 ;  /* 0x000000dc90dc7221 */ /* 0x000fe40000000000 */
[----:B0-----:R1:W5:Y:S04]  /*4130*/  LDL.LU R214, [R1+0xd8] ;  /* 0x0000d80001d67983 */ /* 0x0013680000300800 */
[----:B------:R0:W-:Y:S01]  /*4140*/  STL [R1+0x44], R215 ;  /* 0x000044d701007387 */ /* 0x0001e20000100800 */
[----:B------:R-:W-:-:S01]  /*4150*/  FADD R221, R145, R221 ;  /* 0x000000dd91dd7221 */ /* 0x000fc20000000000 */
[----:B------:R-:W-:-:S02]  /*4160*/  FADD R222, R146, R222 ;  /* 0x000000de92de7221 */ /* 0x000fc40000000000 */
[----:B0-----:R1:W5:Y:S04]  /*4170*/  LDL.LU R215, [R1+0xd4] ;  /* 0x0000d40001d77983 */ /* 0x0013680000300800 */
[----:B------:R0:W-:Y:S01]  /*4180*/  STL [R1+0x48], R216 ;  /* 0x000048d801007387 */ /* 0x0001e20000100800 */
[----:B------:R-:W-:-:S03]  /*4190*/  FADD R223, R147, R223 ;  /* 0x000000df93df7221 */ /* 0x000fc60000000000 */
        /* <DEDUP_REMOVED lines=13> */
[----:B------:R0:W-:Y:S04]  /*4270*/  STL [R1+0x5c], R221 ;  /* 0x00005cdd01007387 */ /* 0x0001e80000100800 */
        /* <DEDUP_REMOVED lines=12> */
[----:B0-----:R1:W5:Y:S01]  /*4340*/  LDL.LU R227, [R1+0xa4] ;  /* 0x0000a40001e37983 */ /* 0x0013620000300800 */
[----:B------:R-:W-:-:S05]  /*4350*/  UMOV UR6, URZ ;  /* 0x0000003f00067c82 */ /* 0x000fca0008000000 */
.L_x_31:
[----:B------:R-:W-:Y:S05]  /*4360*/  @!P1 BRA `(.L_x_32) ;  /* 0x0000000000049947 */ /* 0x000fea0003800000 */
[----:B------:R-:W-:Y:S01]  /*4370*/  BPT.TRAP 0x1 ;  /* 0x000000040000795c */ /* 0x000fe20000300000 */
.L_x_32:
[----:B------:R3:W-:Y:S04]  /*4380*/  STL [R1+0xa8], R2 ;  /* 0x0000a80201007387 */ /* 0x0007e80000100800 */
[----:B---3--:R-:W3:Y:S04]  /*4390*/  LDL R2, [R1+0x78] ;  /* 0x0000780001027983 */ /* 0x008ee80000100800 */
[----:B-----5:R4:W-:Y:S04]  /*43a0*/  STL [R1+0xa4], R0 ;  /* 0x0000a40001007387 */ /* 0x0209e80000100800 */
[----:B----4-:R-:W4:Y:S01]  /*43b0*/  LDL R0, [R1+0x80] ;  /* 0x0000800001007983 */ /* 0x010f220000100800 */
[----:B0-----:R-:W-:Y:S01]  /*43c0*/  IMAD.U32 R229, RZ, RZ, UR24 ;  /* 0x00000018ffe57e24 */ /* 0x001fe2000f8e00ff */
[----:B---3--:R-:W-:-:S02]  /*43d0*/  ISETP.NE.AND P0, PT, R2, RZ, PT ;  /* 0x000000ff0200720c */ /* 0x008fc40003f05270 */
[----:B------:R0:W5:Y:S11]  /*43e0*/  LDL.LU R2, [R1+0xa8] ;  /* 0x0000a80001027983 */ /* 0x0001760000300800 */
[----:B------:R-:W-:-:S05]  /*43f0*/  @P0 LEA R229, R229, UR12, 0x3 ;  /* 0x0000000ce5e50c11 */ /* 0x000fca000f8e18ff */
[----:B------:R-:W-:-:S05]  /*4400*/  @P0 VIADD R229, R229, 0x18 ;  /* 0x00000018e5e50836 */ /* 0x000fca0000000000 */
[----:B----4-:R-:W-:Y:S02]  /*4410*/  @P0 PRMT R229, R0, 0x654, R229 ;  /* 0x0000065400e50816 */ /* 0x010fe400000000e5 */
[----:B------:R0:W5:Y:S01]  /*4420*/  LDL.LU R0, [R1+0xa4] ;  /* 0x0000a40001007983 */ /* 0x0001620000300800 */
[----:B------:R-:W-:Y:S01]  /*4430*/  UISETP.GT.U32.AND UP0, UPT, UR13, 0x1, UPT ;  /* 0x000000010d00788c */ /* 0x000fe2000bf04070 */
[----:B------:R0:W-:Y:S05]  /*4440*/  @P0 SYNCS.ARRIVE.TRANS64.RED.A1T0 RZ, [R229+URZ], RZ ;  /* 0x000000ffe5ff09a7 */ /* 0x0001ea000810043f */
[----:B------:R-:W-:-:S13]  /*4450*/  PLOP3.LUT P0, PT, PT, PT, UP0, 0x80, 0x0 ;  /* 0x000000000000781c */ /* 0x000fda0003f0f008 */
[----:B0-----:R-:W-:Y:S05]  /*4460*/  @P0 BRA `(.L_x_33) ;  /* 0x0000000000040947 */ /* 0x001fea0003800000 */
[----:B------:R-:W-:Y:S01]  /*4470*/  BPT.TRAP 0x1 ;  /* 0x000000040000795c */ /* 0x000fe20000300000 */
.L_x_33:
[----:B------:R-:W-:Y:S01]  /*4480*/  UIADD3 UR19, UR19, 0x1, URZ ;  /* 0x0000000113137890 */ /* 0x000fe2000fffe03f */
[C---:B------:R-:W-:Y:S01]  /*4490*/  ISETP.GT.AND P0, PT, R228.reuse, 0x1, PT ;  /* 0x00000001e400780c */ /* 0x040fe20003f04270 */
[----:B------:R-:W-:Y:S01]  /*44a0*/  UIADD3 UR24, UR24, 0x1, URZ ;  /* 0x0000000118187890 */ /* 0x000fe2000fffe03f */
[----:B------:R-:W-:Y:S01]  /*44b0*/  VIADD R228, R228, 0xffffffff ;  /* 0xffffffffe4e47836 */ /* 0x000fe20000000000 */
[----:B------:R-:W-:Y:S02]  /*44c0*/  UISETP.NE.AND UP0, UPT, UR19, 0x3, UPT ;  /* 0x000000031300788c */ /* 0x000fe4000bf05270 */
[----:B------:R-:W-:Y:S02]  /*44d0*/  UISETP.NE.AND UP1, UPT, UR24, 0x3, UPT ;  /* 0x000000031800788c */ /* 0x000fe4000bf25270 */
[----:B------:R-:W-:Y:S02]  /*44e0*/  USEL UR8, URZ, 0x1, UP0 ;  /* 0x000000013f087887 */ /* 0x000fe40008000000 */
[----:B------:R-:W-:-:S02]  /*44f0*/  USEL UR19, UR19, URZ, UP0 ;  /* 0x0000003f13137287 */ /* 0x000fc40008000000 */
[----:B------:R-:W-:Y:S02]  /*4500*/  USEL UR24, UR24, URZ, UP1 ;  /* 0x0000003f18187287 */ /* 0x000fe40008800000 */
[----:B------:R-:W-:Y:S01]  /*4510*/  LOP3.LUT R227, R227, UR8, RZ, 0x3c, !PT ;  /* 0x00000008e3e37c12 */ /* 0x000fe2000f8e3cff */
[----:B------:R-:W-:Y:S01]  /*4520*/  UMOV UR8, 0x1 ;  /* 0x0000000100087882 */ /* 0x000fe20000000000 */
[----:B------:R-:W-:Y:S08]  /*4530*/  @P0 BRA `(.L_x_34) ;  /* 0xffffffec007c0947 */ /* 0x000ff0000383ffff */
.L_x_26:
[----:B------:R-:W-:-:S04]  /*4540*/  UISETP.NE.AND UP0, UPT, UR6, URZ, UPT ;  /* 0x0000003f0600728c */ /* 0x000fc8000bf05270 */
[----:B------:R-:W-:-:S06]  /*4550*/  USEL UR6, URZ, 0x1, !UP0 ;  /* 0x000000013f067887 */ /* 0x000fcc000c000000 */
[----:B------:R-:W-:-:S13]  /*4560*/  ISETP.NE.AND P0, PT, RZ, UR6, PT ;  /* 0x00000006ff007c0c */ /* 0x000fda000bf05270 */
[----:B------:R-:W-:Y:S05]  /*4570*/  @!P0 BRA `(.L_x_35) ;  /* 0x0000000c00dc8947 */ /* 0x000fea0003800000 */
[----:B------:R-:W3:Y:S04]  /*4580*/  LDL.LU R227, [R1+0x74] ;  /* 0x0000740001e37983 */ /* 0x000ee80000300800 */
[----:B---3--:R0:W-:Y:S04]  /*4590*/  STL [R1+0xa4], R227 ;  /* 0x0000a4e301007387 */ /* 0x0081e80000100800 */
[----:B0-----:R-:W3:Y:S04]  /*45a0*/  LDL.LU R227, [R1+0x70] ;  /* 0x0000700001e37983 */ /* 0x001ee80000300800 */
        /* <DEDUP_REMOVED lines=55> */
[----:B0-----:R-:W3:Y:S01]  /*4920*/  LDL.LU R227, [R1] ;  /* 0x0000000001e37983 */ /* 0x001ee20000300800 */
[----:B------:R-:W-:-:S02]  /*4930*/  WARPGROUP.DEPBAR.LE gsb0, 0x0 ;  /* 0x00008000000079c5 */ /* 0x000fc40000010000 */
[----:B------:R-:W-:Y:S01]  /*4940*/  FADD R226, R24, R226 ;  /* 0x000000e218e27221 */ /* 0x000fe20000000000 */
        /* <DEDUP_REMOVED lines=95> */
[----:B-----5:R-:W-:Y:S01]  /*4f40*/  FADD R2, R120, R2 ;  /* 0x0000000278027221 */ /* 0x020fe20000000000 */
[----:B------:R-:W-:Y:S01]  /*4f50*/  FADD R0, R121, R0 ;  /* 0x0000000079007221 */ /* 0x000fe20000000000 */
[----:B---3--:R-:W-:-:S05]  /*4f60*/  FADD R227, R122, R227 ;  /* 0x000000e37ae37221 */ /* 0x008fca0000000000 */
[----:B------:R0:W-:Y:S04]  /*4f70*/  STL [R1], R227 ;  /* 0x000000e301007387 */ /* 0x0001e80000100800 */
[----:B0-----:R-:W3:Y:S02]  /*4f80*/  LDL.LU R227, [R1+0x114] ;  /* 0x0001140001e37983 */ /* 0x001ee40000300800 */
[----:B---3--:R-:W-:-:S05]  /*4f90*/  FADD R227, R123, R227 ;  /* 0x000000e37be37221 */ /* 0x008fca0000000000 */
[----:B------:R0:W-:Y:S04]  /*4fa0*/  STL [R1+0x4], R227 ;  /* 0x000004e301007387 */ /* 0x0001e80000100800 */
        /* <DEDUP_REMOVED lines=83> */
[----:B------:R0:W-:Y:S02]  /*54e0*/  STL [R1+0x74], R227 ;  /* 0x000074e301007387 */ /* 0x0001e40000100800 */
.L_x_35:
[----:B0-----:R-:W-:-:S04]  /*54f0*/  IMAD.U32 R227, RZ, RZ, UR31 ;  /* 0x0000001fffe37e24 */ /* 0x001fc8000f8e00ff */
[----:B------:R0:W-:Y:S01]  /*5500*/  SYNCS.ARRIVE.TRANS64.A1T0 RZ, [R227+UR29], RZ ;  /* 0x000000ffe3ff79a7 */ /* 0x0001e2000810001d */
[----:B------:R-:W-:Y:S02]  /*5510*/  WARPGROUP.DEPBAR.LE gsb0, 0x0 ;  /* 0x00008000000079c5 */ /* 0x000fe40000010000 */
[----:B------:R-:W3:Y:S02]  /*5520*/  LDC R24, c[0x0][0x28c] ;  /* 0x0000a300ff187b82 */ /* 0x000ee40000000800 */
[----:B---3--:R-:W-:-:S13]  /*5530*/  ISETP.GE.AND P0, PT, R24, 0x1, PT ;  /* 0x000000011800780c */ /* 0x008fda0003f06270 */
[----:B0-----:R-:W-:Y:S05]  /*5540*/  @!P0 BRA `(.L_x_36) ;  /* 0x0000000000608947 */ /* 0x001fea0003800000 */
[----:B------:R-:W-:-:S06]  /*5550*/  UISETP.NE.AND UP0, UPT, UR27, 0x3, UPT ;  /* 0x000000031b00788c */ /* 0x000fcc000bf05270 */
[----:B------:R-:W-:-:S13]  /*5560*/  PLOP3.LUT P0, PT, PT, PT, UP0, 0x80, 0x0 ;  /* 0x000000000000781c */ /* 0x000fda0003f0f008 */
[----:B------:R-:W-:Y:S05]  /*5570*/  @!P0 BRA `(.L_x_37) ;  /* 0x0000000000048947 */ /* 0x000fea0003800000 */
[----:B------:R-:W-:Y:S01]  /*5580*/  BPT.TRAP 0x1 ;  /* 0x000000040000795c */ /* 0x000fe20000300000 */
.L_x_37:
[----:B-----5:R0:W-:Y:S04]  /*5590*/  STL [R1+0xa4], R0 ;  /* 0x0000a40001007387 */ /* 0x0201e80000100800 */
[----:B------:R-:W3:Y:S04]  /*55a0*/  LDL R227, [R1+0x80] ;  /* 0x0000800001e37983 */ /* 0x000ee80000100800 */
[----:B0-----:R-:W4:Y:S02]  /*55b0*/  LDL R0, [R1+0x78] ;  /* 0x0000780001007983 */ /* 0x001f240000100800 */
[----:B----4-:R-:W-:-:S02]  /*55c0*/  ISETP.NE.AND P0, PT, R0, RZ, PT ;  /* 0x000000ff0000720c */ /* 0x010fc40003f05270 */
[----:B------:R0:W5:Y:S11]  /*55d0*/  LDL.LU R0, [R1+0xa4] ;  /* 0x0000a40001007983 */ /* 0x0001760000300800 */
[----:B------:R-:W-:-:S05]  /*55e0*/  VOTEU.ANY UP0, P0 ;  /* 0x00000000003f7886 */ /* 0x000fca0000000100 */
[----:B------:R-:W-:-:S06]  /*55f0*/  @UP0 UIADD3 UR6, UR16, UR5, URZ ;  /* 0x0000000510060290 */ /* 0x000fcc000fffe03f */
[----:B------:R-:W-:-:S04]  /*5600*/  IMAD.U32 R24, RZ, RZ, UR6 ;  /* 0x00000006ff187e24 */ /* 0x000fc8000f8e00ff */
[----:B------:R-:W-:-:S04]  /*5610*/  @P0 IMAD.WIDE.U32 R24, R24, -0x55555555, RZ ;  /* 0xaaaaaaab18180825 */ /* 0x000fc800078e00ff */
[----:B------:R-:W-:Y:S01]  /*5620*/  IMAD.U32 R27, RZ, RZ, UR6 ;  /* 0x00000006ff1b7e24 */ /* 0x000fe2000f8e00ff */
[----:B------:R-:W-:-:S05]  /*5630*/  @P0 SHF.R.U32.HI R24, RZ, 0x1, R25 ;  /* 0x00000001ff180819 */ /* 0x000fca0000011619 */
[----:B------:R-:W-:-:S05]  /*5640*/  @P0 IMAD R24, R24, -0x3, R27 ;  /* 0xfffffffd18180824 */ /* 0x000fca00078e021b */
[----:B------:R-:W-:Y:S01]  /*5650*/  @P0 LEA R24, R24, UR12, 0x3 ;  /* 0x0000000c18180c11 */ /* 0x000fe2000f8e18ff */
[----:B------:R-:W-:-:S04]  /*5660*/  UISETP.GT.U32.AND UP0, UPT, UR13, 0x1, UPT ;  /* 0x000000010d00788c */ /* 0x000fc8000bf04070 */
[----:B------:R-:W-:-:S05]  /*5670*/  @P0 VIADD R24, R24, 0x18 ;  /* 0x0000001818180836 */ /* 0x000fca0000000000 */
[----:B---3--:R-:W-:-:S04]  /*5680*/  @P0 PRMT R24, R227, 0x654, R24 ;  /* 0x00000654e3180816 */ /* 0x008fc80000000018 */
[----:B------:R0:W-:Y:S01]  /*5690*/  @P0 SYNCS.ARRIVE.TRANS64.RED.A1T0 RZ, [R24+URZ], RZ ;  /* 0x000000ff18ff09a7 */ /* 0x0001e2000810043f */
[----:B------:R-:W-:-:S13]  /*56a0*/  PLOP3.LUT P0, PT, PT, PT, UP0, 0x80, 0x0 ;  /* 0x000000000000781c */ /* 0x000fda0003f0f008 */
[----:B0-----:R-:W-:Y:S05]  /*56b0*/  @P0 BRA `(.L_x_36) ;  /* 0x0000000000040947 */ /* 0x001fea0003800000 */
[----:B------:R-:W-:Y:S01]  /*56c0*/  BPT.TRAP 0x1 ;  /* 0x000000040000795c */ /* 0x000fe20000300000 */
.L_x_36:
[----:B------:R-:W0:Y:S01]  /*56d0*/  S2R R25, SR_TID.X ;  /* 0x0000000000197919 */ /* 0x000e220000002100 */
[----:B------:R-:W-:Y:S01]  /*56e0*/  IMAD.U32 R24, RZ, RZ, UR30 ;  /* 0x0000001eff187e24 */ /* 0x000fe2000f8e00ff */
[----:B------:R-:W-:Y:S01]  /*56f0*/  UIADD3 UR5, UR28, UR5, URZ ;  /* 0x000000051c057290 */ /* 0x000fe2000fffe03f */
[----:B------:R-:W3:Y:S01]  /*5700*/  LDC R35, c[0x0][0x288] ;  /* 0x0000a200ff237b82 */ /* 0x000ee20000000800 */
[----:B------:R-:W-:Y:S02]  /*5710*/  UISETP.GE.U32.AND UP1, UPT, UR28, 0x3, UPT ;  /* 0x000000031c00788c */ /* 0x000fe4000bf26070 */
[----:B------:R-:W-:Y:S01]  /*5720*/  SHF.L.U32 R24, R24, 0x1f, RZ ;  /* 0x0000001f18187819 */ /* 0x000fe200000006ff */
[----:B------:R-:W-:Y:S02]  /*5730*/  UISETP.GT.U32.AND UP0, UPT, UR5, 0x2, UPT ;  /* 0x000000020500788c */ /* 0x000fe4000bf04070 */
[----:B------:R-:W-:Y:S01]  /*5740*/  UIMAD.WIDE.U32 UR6, UR5, -0x55555555, URZ ;  /* 0xaaaaaaab050678a5 */ /* 0x000fe2000f8e003f */
[----:B------:R-:W4:Y:S01]  /*5750*/  SYNCS.PHASECHK.TRANS64.TRYWAIT P0, [UR17+0x8], R24 ;  /* 0x00000818ff0075a7 */ /* 0x000f220008000151 */
[----:B------:R-:W-:-:S02]  /*5760*/  UISETP.LT.U32.AND UP0, UPT, UR28, 0x3, UP0 ;  /* 0x000000031c00788c */ /* 0x000fc40008701070 */
[----:B------:R-:W-:Y:S02]  /*5770*/  USHF.R.U32.HI UR6, URZ, 0x1, UR7 ;  /* 0x000000013f067899 */ /* 0x000fe40008011607 */
[----:B------:R-:W-:Y:S02]  /*5780*/  USEL UR8, URZ, 0x1, !UP0 ;  /* 0x000000013f087887 */ /* 0x000fe4000c000000 */
[----:B------:R-:W-:Y:S02]  /*5790*/  UIMAD UR5, UR6, -0x3, UR5 ;  /* 0xfffffffd060578a4 */ /* 0x000fe4000f8e0205 */
[----:B------:R-:W-:-:S04]  /*57a0*/  ULOP3.LUT UR4, UR4, UR8, URZ, 0x3c, !UPT ;  /* 0x0000000804047292 */ /* 0x000fc8000f8e3c3f */
[----:B------:R-:W-:Y:S01]  /*57b0*/  @UP1 ULOP3.LUT UR4, UR4, 0x1, UR6, 0x78, !UPT ;  /* 0x0000000104041892 */ /* 0x000fe2000f8e7806 */
[----:B0-----:R-:W-:-:S04]  /*57c0*/  SHF.R.S32.HI R26, RZ, 0x1f, R25 ;  /* 0x0000001fff1a7819 */ /* 0x001fc80000011419 */
[----:B------:R-:W-:-:S04]  /*57d0*/  LEA.HI R26, R26, R25, RZ, 0x7 ;  /* 0x000000191a1a7211 */ /* 0x000fc800078f38ff */
[----:B------:R-:W-:-:S05]  /*57e0*/  LOP3.LUT R26, R26, 0xffffff80, RZ, 0xc0, !PT ;  /* 0xffffff801a1a7812 */ /* 0x000fca00078ec0ff */
[----:B------:R-:W-:-:S05]  /*57f0*/  IMAD.IADD R26, R25, 0x1, -R26 ;  /* 0x00000001191a7824 */ /* 0x000fca00078e0a1a */
[----:B------:R-:W-:-:S04]  /*5800*/  SHF.R.S32.HI R25, RZ, 0x1f, R26 ;  /* 0x0000001fff197819 */ /* 0x000fc8000001141a */
[----:B------:R-:W-:-:S04]  /*5810*/  LEA.HI R25, R25, R26, RZ, 0x2 ;  /* 0x0000001a19197211 */ /* 0x000fc800078f10ff */
[----:B------:R-:W-:-:S05]  /*5820*/  LOP3.LUT R25, R25, 0xfffffffc, RZ, 0xc0, !PT ;  /* 0xfffffffc19197812 */ /* 0x000fca00078ec0ff */
[----:B------:R-:W-:-:S04]  /*5830*/  IMAD.IADD R40, R26, 0x1, -R25 ;  /* 0x000000011a287824 */ /* 0x000fc800078e0a19 */
[----:B------:R-:W-:Y:S01]  /*5840*/  IMAD.SHL.U32 R32, R40, 0x2, RZ ;  /* 0x0000000228207824 */ /* 0x000fe200078e00ff */
[----:B---34-:R-:W-:Y:S06]  /*5850*/  @!P0 BRA `(.L_x_38) ;  /* 0x000000a800a48947 */ /* 0x018fec0003800000 */
.L_x_323:
[----:B-----5:R3:W-:Y:S01]  /*5860*/  STL [R1+0xa8], R2 ;  /* 0x0000a80201007387 */ /* 0x0207e20000100800 */
[----:B------:R-:W-:Y:S01]  /*5870*/  ULDC UR8, c[0x0][0x284] ;  /* 0x0000a10000087ab9 */ /* 0x000fe20000000800 */
[----:B------:R-:W-:Y:S01]  /*5880*/  SHF.R.S32.HI R33, RZ, 0x1f, R32 ;  /* 0x0000001fff217819 */ /* 0x000fe20000011420 */
[----:B------:R-:W-:Y:S01]  /*5890*/  ULDC.64 UR6, c[0x0][0x5d0] ;  /* 0x0001740000067ab9 */ /* 0x000fe20000000a00 */
[----:B---3--:R-:W3:Y:S04]  /*58a0*/  LDL.LU R2, [R1+0x90] ;  /* 0x0000900001027983 */ /* 0x008ee80000300800 */
[----:B------:R4:W-:Y:S04]  /*58b0*/  STL [R1+0xa4], R0 ;  /* 0x0000a40001007387 */ /* 0x0009e80000100800 */
[----:B------:R-:W2:Y:S04]  /*58c0*/  LDL R227, [R1+0x7c] ;  /* 0x00007c0001e37983 */ /* 0x000ea80000100800 */
[----:B----4-:R-:W4:Y:S01]  /*58d0*/  LDL R0, [R1+0x8c] ;  /* 0x00008c0001007983 */ /* 0x010f220000100800 */
[----:B---3--:R-:W-:-:S03]  /*58e0*/  IMAD.SHL.U32 R37, R2, 0x100, RZ ;  /* 0x0000010002257824 */ /* 0x008fc600078e00ff */
[----:B------:R3:W5:Y:S01]  /*58f0*/  LDL.LU R2, [R1+0xa8] ;  /* 0x0000a80001027983 */ /* 0x0007620000300800 */
[----:B----4-:R-:W-:-:S03]  /*5900*/  IMAD.SHL.U32 R34, R0, 0x40, RZ ;  /* 0x0000004000227824 */ /* 0x010fc600078e00ff */
[----:B------:R3:W5:Y:S02]  /*5910*/  LDL.LU R0, [R1+0xa4] ;  /* 0x0000a40001007983 */ /* 0x0007640000300800 */
[----:B------:R-:W-:Y:S02]  /*5920*/  ISETP.GE.AND P0, PT, R34, UR8, PT ;  /* 0x0000000822007c0c */ /* 0x000fe4000bf06270 */
[----:B--2---:R-:W-:Y:S02]  /*5930*/  SHF.R.S32.HI R38, RZ, 0x1f, R227 ;  /* 0x0000001fff267819 */ /* 0x004fe400000114e3 */
[----:B------:R-:W-:Y:S01]  /*5940*/  ISETP.GE.OR P0, PT, R37, R35, P0 ;  /* 0x000000232500720c */ /* 0x000fe20000706670 */
[----:B0-----:R-:W-:-:S04]  /*5950*/  IMAD.WIDE.U32 R24, R227, UR6, R32 ;  /* 0x00000006e3187c25 */ /* 0x001fc8000f8e0020 */
[----:B------:R-:W-:Y:S01]  /*5960*/  IMAD R26, R38, UR6, RZ ;  /* 0x00000006261a7c24 */ /* 0x000fe2000f8e02ff */
[----:B------:R-:W-:Y:S02]  /*5970*/  SHF.R.S32.HI R36, RZ, 0x1f, R37 ;  /* 0x0000001fff247819 */ /* 0x000fe40000011425 */
[----:B------:R-:W-:Y:S01]  /*5980*/  IADD3 R24, P1, R37, R24, RZ ;  /* 0x0000001825187210 */ /* 0x000fe20007f3e0ff */
[----:B------:R-:W-:-:S05]  /*5990*/  IMAD R27, R227, UR7, R26 ;  /* 0x00000007e31b7c24 */ /* 0x000fca000f8e021a */
[----:B------:R-:W-:Y:S01]  /*59a0*/  IADD3.X R25, R36, R25, R27, P1, !PT ;  /* 0x0000001924197210 */ /* 0x000fe20000ffe41b */
[----:B---3--:R-:W-:Y:S06]  /*59b0*/  @P0 BRA `(.L_x_39) ;  /* 0x0000008c00cc0947 */ /* 0x008fec0003800000 */
[----:B------:R0:W-:Y:S01]  /*59c0*/  STL.64 [R1+0xb0], R4 ;  /* 0x0000b00401007387 */ /* 0x0001e20000100a00 */
[----:B------:R-:W2:Y:S01]  /*59d0*/  LDC.64 R28, c[0x0][0x5c8] ;  /* 0x00017200ff1c7b82 */ /* 0x000ea20000000a00 */
[----:B------:R-:W-:Y:S02]  /*59e0*/  ULDC.64 UR6, c[0x0][0x5c0] ;  /* 0x0001700000067ab9 */ /* 0x000fe40000000a00 */
[----:B0-----:R-:W3:Y:S04]  /*59f0*/  LDL.64 R4, [R1+0x98] ;  /* 0x0000980001047983 */ /* 0x001ee80000100a00 */
[----:B-----5:R0:W-:Y:S04]  /*5a00*/  STL [R1+0xa8], R2 ;  /* 0x0000a80201007387 */ /* 0x0201e80000100800 */
[----:B0-----:R-:W3:Y:S04]  /*5a10*/  LDL.LU R2, [R1+0x8c] ;  /* 0x00008c0001027983 */ /* 0x001ee80000300800 */
[----:B------:R0:W-:Y:S04]  /*5a20*/  STL [R1+0xa4], R0 ;  /* 0x0000a40001007387 */ /* 0x0001e80000100800 */
[----:B0-----:R-:W4:Y:S01]  /*5a30*/  LDL R0, [R1+0x94] ;  /* 0x0000940001007983 */ /* 0x001f220000100800 */
[----:B---3--:R-:W-:-:S03]  /*5a40*/  IMAD.WIDE R30, R2, 0x40, R4 ;  /* 0x00000040021e7825 */ /* 0x008fc600078e0204 */
[----:B------:R0:W5:Y:S04]  /*5a50*/  LDL.LU.64 R4, [R1+0xb0] ;  /* 0x0000b00001047983 */ /* 0x0001680000300a00 */
[----:B------:R0:W5:Y:S01]  /*5a60*/  LDL.LU R2, [R1+0xa8] ;  /* 0x0000a80001027983 */ /* 0x0001620000300800 */
[-C--:B--2---:R-:W-:Y:S02]  /*5a70*/  IMAD R26, R31, R28.reuse, RZ ;  /* 0x0000001c1f1a7224 */ /* 0x084fe400078e02ff */
[----:B------:R-:W-:-:S04]  /*5a80*/  IMAD.WIDE.U32 R24, R30, R28, R24 ;  /* 0x0000001c1e187225 */ /* 0x000fc800078e0018 */
[----:B------:R-:W-:Y:S01]  /*5a90*/  IMAD R27, R30, R29, R26 ;  /* 0x0000001d1e1b7224 */ /* 0x000fe200078e021a */
[----:B------:R-:W-:Y:S01]  /*5aa0*/  LEA R26, P0, R28, R24, 0x3 ;  /* 0x000000181c1a7211 */ /* 0x000fe200078018ff */
[----:B----4-:R-:W-:Y:S01]  /*5ab0*/  IMAD.IADD R39, R0, 0x1, -R34 ;  /* 0x0000000100277824 */ /* 0x010fe200078e0a22 */
[----:B------:R-:W-:Y:S01]  /*5ac0*/  IADD3 R24, P1, R24, UR6, RZ ;  /* 0x0000000618187c10 */ /* 0x000fe2000ff3e0ff */
[----:B------:R0:W5:Y:S01]  /*5ad0*/  LDL.LU R0, [R1+0xa4] ;  /* 0x0000a40001007983 */ /* 0x0001620000300800 */
[----:B------:R-:W-:Y:S01]  /*5ae0*/  IMAD.IADD R27, R25, 0x1, R27 ;  /* 0x00000001191b7824 */ /* 0x000fe200078e021b */
[----:B------:R-:W-:-:S04]  /*5af0*/  IADD3 R26, P3, R26, UR6, RZ ;  /* 0x000000061a1a7c10 */ /* 0x000fc8000ff7e0ff */
[----:B------:R-:W-:Y:S01]  /*5b00*/  LEA.HI.X R29, R28, R27, R29, 0x3, P0 ;  /* 0x0000001b1c1d7211 */ /* 0x000fe200000f1c1d */
[----:B------:R-:W-:Y:S01]  /*5b10*/  IMAD R28, R40, -0x2, R35 ;  /* 0xfffffffe281c7824 */ /* 0x000fe200078e0223 */
[----:B------:R-:W-:Y:S01]  /*5b20*/  FSETP.NEU.AND P0, PT, RZ, UR26, PT ;  /* 0x0000001aff007c0b */ /* 0x000fe2000bf0d000 */
[----:B------:R-:W-:Y:S01]  /*5b30*/  BSSY B0, `(.L_x_39) ;  /* 0x00008db000007945 */ /* 0x000fe20003800000 */
[----:B------:R-:W-:Y:S02]  /*5b40*/  IADD3.X R25, R27, UR7, RZ, P1, !PT ;  /* 0x000000071b197c10 */ /* 0x000fe40008ffe4ff */
[----:B------:R-:W-:Y:S01]  /*5b50*/  IADD3.X R27, R29, UR7, RZ, P3, !PT ;  /* 0x000000071d1b7c10 */ /* 0x000fe20009ffe4ff */
[----:B------:R-:W-:-:S08]  /*5b60*/  IMAD.IADD R34, R28, 0x1, -R37 ;  /* 0x000000011c227824 */ /* 0x000fd000078e0a25 */
[----:B0-----:R-:W-:Y:S05]  /*5b70*/  @!P0 BRA `(.L_x_40) ;  /* 0x0000006800d88947 */ /* 0x001fea0003800000 */
[----:B------:R-:W-:Y:S01]  /*5b80*/  ULDC.64 UR6, c[0x0][0x5b8] ;  /* 0x00016e0000067ab9 */ /* 0x000fe20000000a00 */
[----:B------:R-:W-:Y:S01]  /*5b90*/  ULDC.64 UR8, c[0x0][0x5a8] ;  /* 0x00016a0000087ab9 */ /* 0x000fe20000000a00 */
[----:B------:R-:W-:Y:S01]  /*5ba0*/  IMAD.WIDE.U32 R32, R227, UR6, R32 ;  /* 0x00000006e3207c25 */ /* 0x000fe2000f8e0020 */
[----:B------:R-:W-:Y:S03]  /*5bb0*/  BSSY B1, `(.L_x_41) ;  /* 0x0000010000017945 */ /* 0x000fe60003800000 */
[----:B------:R-:W-:Y:S01]  /*5bc0*/  IMAD R28, R38, UR6, RZ ;  /* 0x00000006261c7c24 */ /* 0x000fe2000f8e02ff */
[----:B------:R-:W-:-:S03]  /*5bd0*/  IADD3 R32, P0, R37, R32, RZ ;  /* 0x0000002025207210 */ /* 0x000fc60007f1e0ff */
[----:B------:R-:W-:Y:S01]  /*5be0*/  IMAD R29, R227, UR7, R28 ;  /* 0x00000007e31d7c24 */ /* 0x000fe2000f8e021c */
[----:B------:R-:W-:Y:S02]  /*5bf0*/  ULDC.64 UR6, c[0x0][0x5b0] ;  /* 0x00016c0000067ab9 */ /* 0x000fe40000000a00 */
[----:B------:R-:W-:Y:S02]  /*5c00*/  IMAD R35, R31, UR6, RZ ;  /* 0x000000061f237c24 */ /* 0x000fe4000f8e02ff */
[----:B------:R-:W-:Y:S02]  /*5c10*/  IADD3.X R33, R36, R33, R29, P0, !PT ;  /* 0x0000002124217210 */ /* 0x000fe400007fe41d */
[----:B------:R-:W-:Y:S01]  /*5c20*/  ISETP.GE.AND P0, PT, R39, 0x1, PT ;  /* 0x000000012700780c */ /* 0x000fe20003f06270 */
[C---:B------:R-:W-:Y:S02]  /*5c30*/  IMAD R35, R30.reuse, UR7, R35 ;  /* 0x000000071e237c24 */ /* 0x040fe4000f8e0223 */
[----:B------:R-:W-:Y:S01]  /*5c40*/  IMAD.WIDE.U32 R28, R30, UR6, R32 ;  /* 0x000000061e1c7c25 */ /* 0x000fe2000f8e0020 */
[----:B------:R-:W-:-:S02]  /*5c50*/  ISETP.LT.OR P4, PT, R34, 0x1, !P0 ;  /* 0x000000012200780c */ /* 0x000fc40004781670 */
[----:B------:R-:W-:-:S04]  /*5c60*/  IADD3 R28, P1, R28, UR8, RZ ;  /* 0x000000081c1c7c10 */ /* 0x000fc8000ff3e0ff */
[--C-:B------:R-:W-:Y:S02]  /*5c70*/  IADD3.X R29, R29, UR9, R35.reuse, P1, !PT ;  /* 0x000000091d1d7c10 */ /* 0x100fe40008ffe423 */
[----:B------:R-:W-:-:S05]  /*5c80*/  PRMT R35, RZ, 0x7610, R35 ;  /* 0x00007610ff237816 */ /* 0x000fca0000000023 */
[----:B------:R-:W-:Y:S05]  /*5c90*/  @P4 BRA `(.L_x_42) ;  /* 0x0000000000044947 */ /* 0x000fea0003800000 */
[----:B------:R0:W5:Y:S02]  /*5ca0*/  LDG.E.U8 R35, desc[UR20][R28.64] ;  /* 0x000000141c237981 */ /* 0x000164000c1e1100 */
.L_x_42:
[----:B------:R-:W-:Y:S05]  /*5cb0*/  BSYNC B1 ;  /* 0x0000000000017941 */ /* 0x000fea0003800000 */
.L_x_41:
[----:B-----5:R-:W-:Y:S01]  /*5cc0*/  LOP3.LUT R35, R35, 0xff, RZ, 0xc0, !PT ;  /* 0x000000ff23237812 */ /* 0x020fe200078ec0ff */
[----:B------:R-:W-:Y:S01]  /*5cd0*/  BSSY B1, `(.L_x_43) ;  /* 0x000000b000017945 */ /* 0x000fe20003800000 */
[----:B------:R-:W-:Y:S02]  /*5ce0*/  ISETP.LT.OR P3, PT, R34, 0x2, !P0 ;  /* 0x000000022200780c */ /* 0x000fe40004761670 */
[----:B------:R-:W-:-:S05]  /*5cf0*/  F2FP.F16.E4M3.UNPACK_B R35, R35 ;  /* 0x00000023ff23723e */ /* 0x000fca00020006ff */
[----:B------:R-:W-:-:S05]  /*5d00*/  HADD2.F32 R35, -RZ, R35.H0_H0 ;  /* 0x20000023ff237230 */ /* 0x000fca0000004100 */
[----:B------:R-:W-:-:S04]  /*5d10*/  FMUL R35, R35, UR26 ;  /* 0x0000001a23237c20 */ /* 0x000fc80008400000 */
[----:B------:R-:W-:-:S05]  /*5d20*/  FFMA R35, R226, UR25, R35 ;  /* 0x00000019e2237c23 */ /* 0x000fca0008000023 */
[----:B------:R-:W-:Y:S02]  /*5d30*/  F2FP.SATFINITE.E4M3.F32.PACK_AB_MERGE_C R37, RZ, R35, RZ ;  /* 0x00000023ff25723e */ /* 0x000fe400048070ff */
[----:B------:R-:W-:-:S03]  /*5d40*/  PRMT R35, RZ, 0x7610, R35 ;  /* 0x00007610ff237816 */ /* 0x000fc60000000023 */
[----:B------:R2:W-:Y:S01]  /*5d50*/  @!P4 STG.E.U8 desc[UR20][R24.64], R37 ;  /* 0x000000251800c986 */ /* 0x0005e2000c101114 */
[----:B------:R-:W-:Y:S05]  /*5d60*/  @P3 BRA `(.L_x_44) ;  /* 0x0000000000043947 */ /* 0x000fea0003800000 */
[----:B------:R3:W5:Y:S02]  /*5d70*/  LDG.E.U8 R35, desc[UR20][R28.64+0x1] ;  /* 0x000001141c237981 */ /* 0x000764000c1e1100 */
.L_x_44:
[----:B------:R-:W-:Y:S05]  /*5d80*/  BSYNC B1 ;  /* 0x0000000000017941 */ /* 0x000fea0003800000 */
.L_x_43:
[----:B-----5:R-:W-:Y:S01]  /*5d90*/  LOP3.LUT R35, R35, 0xff, RZ, 0xc0, !PT ;  /* 0x000000ff23237812 */ /* 0x020fe200078ec0ff */
[----:B------:R-:W-:Y:S01]  /*5da0*/  BSSY B1, `(.L_x_45) ;  /* 0x0000013000017945 */ /* 0x000fe20003800000 */
[----:B--2---:R-:W-:Y:S02]  /*5db0*/  IADD3 R37, P1, R30, 0x8, RZ ;  /* 0x000000081e257810 */ /* 0x004fe40007f3e0ff */
[----:B------:R-:W-:-:S03]  /*5dc0*/  F2FP.F16.E4M3.UNPACK_B R35, R35 ;  /* 0x00000023ff23723e */ /* 0x000fc600020006ff */
[----:B------:R-:W-:Y:S01]  /*5dd0*/  IMAD.X R31, RZ, RZ, R31, P1 ;  /* 0x000000ffff1f7224 */ /* 0x000fe200008e061f */
[----:B------:R-:W-:Y:S01]  /*5de0*/  ISETP.GE.AND P1, PT, R39, 0x9, PT ;  /* 0x000000092700780c */ /* 0x000fe20003f26270 */
[----:B------:R-:W-:Y:S02]  /*5df0*/  HADD2.F32 R35, -RZ, R35.H0_H0 ;  /* 0x20000023ff237230 */ /* 0x000fe40000004100 */
[----:B------:R-:W-:Y:S01]  /*5e00*/  IMAD R36, R31, UR6, RZ ;  /* 0x000000061f247c24 */ /* 0x000fe2000f8e02ff */
[----:B------:R-:W-:Y:S01]  /*5e10*/  ISETP.LT.OR P5, PT, R34, 0x1, !P1 ;  /* 0x000000012200780c */ /* 0x000fe20004fa1670 */
[----:B------:R-:W-:-:S04]  /*5e20*/  IMAD.WIDE.U32 R32, R37, UR6, R32 ;  /* 0x0000000625207c25 */ /* 0x000fc8000f8e0020 */
[----:B------:R-:W-:Y:S01]  /*5e30*/  FMUL R30, R35, UR26 ;  /* 0x0000001a231e7c20 */ /* 0x000fe20008400000 */
[----:B------:R-:W-:-:S03]  /*5e40*/  IMAD R37, R37, UR7, R36 ;  /* 0x0000000725257c24 */ /* 0x000fc6000f8e0224 */
[----:B------:R-:W-:Y:S01]  /*5e50*/  FFMA R225, R225, UR25, R30 ;  /* 0x00000019e1e17c23 */ /* 0x000fe2000800001e */
[----:B------:R-:W-:Y:S02]  /*5e60*/  IADD3 R30, P4, R32, UR8, RZ ;  /* 0x00000008201e7c10 */ /* 0x000fe4000ff9e0ff */
[----:B------:R-:W-:Y:S02]  /*5e70*/  PRMT R32, RZ, 0x7610, R32 ;  /* 0x00007610ff207816 */ /* 0x000fe40000000020 */
[----:B------:R-:W-:Y:S02]  /*5e80*/  F2FP.SATFINITE.E4M3.F32.PACK_AB_MERGE_C R225, RZ, R225, RZ ;  /* 0x000000e1ffe1723e */ /* 0x000fe400048070ff */
[----:B------:R-:W-:-:S03]  /*5e90*/  IADD3.X R31, R33, UR9, R37, P4, !PT ;  /* 0x00000009211f7c10 */ /* 0x000fc6000a7fe425 */
[----:B------:R2:W-:Y:S01]  /*5ea0*/  @!P3 STG.E.U8 desc[UR20][R24.64+0x1], R225 ;  /* 0x000001e11800b986 */ /* 0x0005e2000c101114 */
[----:B------:R-:W-:Y:S05]  /*5eb0*/  @P5 BRA `(.L_x_46) ;  /* 0x0000000000045947 */ /* 0x000fea0003800000 */
[----:B------:R4:W5:Y:S02]  /*5ec0*/  LDG.E.U8 R32, desc[UR20][R30.64] ;  /* 0x000000141e207981 */ /* 0x000964000c1e1100 */
.L_x_46:
[----:B------:R-:W-:Y:S05]  /*5ed0*/  BSYNC B1 ;  /* 0x0000000000017941 */ /* 0x000fea0003800000 */
.L_x_45:
[----:B-----5:R-:W-:Y:S01]  /*5ee0*/  LOP3.LUT R32, R32, 0xff, RZ, 0xc0, !PT ;  /* 0x000000ff20207812 */ /* 0x020fe200078ec0ff */
[----:B------:R-:W-:Y:S01]  /*5ef0*/  BSSY B1, `(.L_x_47) ;  /* 0x000000b000017945 */ /* 0x000fe20003800000 */
[----:B------:R-:W-:Y:S02]  /*5f00*/  ISETP.LT.OR P3, PT, R34, 0x2, !P1 ;  /* 0x000000022200780c */ /* 0x000fe40004f61670 */
[----:B------:R-:W-:-:S05]  /*5f10*/  F2FP.F16.E4M3.UNPACK_B R32, R32 ;  /* 0x00000020ff20723e */ /* 0x000fca00020006ff */
[----:B------:R-:W-:-:S05]  /*5f20*/  HADD2.F32 R32, -RZ, R32.H0_H0 ;  /* 0x20000020ff207230 */ /* 0x000fca0000004100 */
[----:B------:R-:W-:Y:S01]  /*5f30*/  FMUL R33, R32, UR26 ;  /* 0x0000001a20217c20 */ /* 0x000fe20008400000 */
[----:B------:R-:W-:-:S03]  /*5f40*/  PRMT R32, RZ, 0x7610, R32 ;  /* 0x00007610ff207816 */ /* 0x000fc60000000020 */
[----:B------:R-:W-:-:S05]  /*5f50*/  FFMA R33, R224, UR25, R33 ;  /* 0x00000019e0217c23 */ /* 0x000fca0008000021 */
[----:B------:R-:W-:-:S05]  /*5f60*/  F2FP.SATFINITE.E4M3.F32.PACK_AB_MERGE_C R33, RZ, R33, RZ ;  /* 0x00000021ff21723e */ /* 0x000fca00048070ff */
[----:B------:R0:W-:Y:S01]  /*5f70*/  @!P5 STG.E.U8 desc[UR20][R26.64], R33 ;  /* 0x000000211a00d986 */ /* 0x0001e2000c101114 */
[----:B------:R-:W-:Y:S05]  /*5f80*/  @P3 BRA `(.L_x_48) ;  /* 0x0000000000043947 */ /* 0x000fea0003800000 */
[----:B------:R0:W5:Y:S02]  /*5f90*/  LDG.E.U8 R32, desc[UR20][R30.64+0x1] ;  /* 0x000001141e207981 */ /* 0x000164000c1e1100 */
.L_x_48:
[----:B------:R-:W-:Y:S05]  /*5fa0*/  BSYNC B1 ;  /* 0x0000000000017941 */ /* 0x000fea0003800000 */
.L_x_47:
[----:B-----5:R-:W-:Y:S01]  /*5fb0*/  LOP3.LUT R32, R32, 0xff, RZ, 0xc0, !PT ;  /* 0x000000ff20207812 */ /* 0x020fe200078ec0ff */
[----:B------:R-:W-:Y:S01]  /*5fc0*/  BSSY B1, `(.L_x_49) ;  /* 0x000000b000017945 */ /* 0x000fe20003800000 */
[----:B------:R-:W-:Y:S02]  /*5fd0*/  ISETP.LT.OR P4, PT, R34, 0x9, !P0 ;  /* 0x000000092200780c */ /* 0x000fe40004781670 */
[----:B------:R-:W-:-:S05]  /*5fe0*/  F2FP.F16.E4M3.UNPACK_B R32, R32 ;  /* 0x00000020ff20723e */ /* 0x000fca00020006ff */
[----:B------:R-:W-:-:S05]  /*5ff0*/  HADD2.F32 R32, -RZ, R32.H0_H0 ;  /* 0x20000020ff207230 */ /* 0x000fca0000004100 */
[----:B------:R-:W-:-:S04]  /*6000*/  FMUL R32, R32, UR26 ;  /* 0x0000001a20207c20 */ /* 0x000fc80008400000 */
[----:B------:R-:W-:-:S05]  /*6010*/  FFMA R32, R223, UR25, R32 ;  /* 0x00000019df207c23 */ /* 0x000fca0008000020 */
[----:B0-----:R-:W-:Y:S02]  /*6020*/  F2FP.SATFINITE.E4M3.F32.PACK_AB_MERGE_C R33, RZ, R32, RZ ;  /* 0x00000020ff21723e */ /* 0x001fe400048070ff */
[----:B------:R-:W-:-:S03]  /*6030*/  PRMT R32, RZ, 0x7610, R32 ;  /* 0x00007610ff207816 */ /* 0x000fc60000000020 */
[----:B------:R0:W-:Y:S01]  /*6040*/  @!P3 STG.E.U8 desc[UR20][R26.64+0x1], R33 ;  /* 0x000001211a00b986 */ /* 0x0001e2000c101114 */
[----:B------:R-:W-:Y:S05]  /*6050*/  @P4 BRA `(.L_x_50) ;  /* 0x0000000000044947 */ /* 0x000fea0003800000 */
[----:B------:R0:W5:Y:S02]  /*6060*/  LDG.E.U8 R32, desc[UR20][R28.64+0x8] ;  /* 0x000008141c207981 */ /* 0x000164000c1e1100 */
.L_x_50:
[----:B------:R-:W-:Y:S05]  /*6070*/  BSYNC B1 ;  /* 0x0000000000017941 */ /* 0x000fea0003800000 */
.L_x_49:
[----:B-----5:R-:W-:Y:S01]  /*6080*/  LOP3.LUT R32, R32, 0xff, RZ, 0xc0, !PT ;  /* 0x000000ff20207812 */ /* 0x020fe200078ec0ff */
[----:B------:R-:W-:Y:S01]  /*6090*/  BSSY B1, `(.L_x_51) ;  /* 0x000000b000017945 */ /* 0x000fe20003800000 */
[----:B------:R-:W-:Y:S02]  /*60a0*/  ISETP.LT.OR P3, PT, R34, 0xa, !P0 ;  /* 0x0000000a2200780c */ /* 0x000fe40004761670 */
[----:B------:R-:W-:-:S05]  /*60b0*/  F2FP.F16.E4M3.UNPACK_B R32, R32 ;  /* 0x00000020ff20723e */ /* 0x000fca00020006ff */
[----:B------:R-:W-:-:S05]  /*60c0*/  HADD2.F32 R32, -RZ, R32.H0_H0 ;  /* 0x20000020ff207230 */ /* 0x000fca0000004100 */
[----:B0-----:R-:W-:Y:S01]  /*60d0*/  FMUL R33, R32, UR26 ;  /* 0x0000001a20217c20 */ /* 0x001fe20008400000 */
[----:B------:R-:W-:-:S03]  /*60e0*/  PRMT R32, RZ, 0x7610, R32 ;  /* 0x00007610ff207816 */ /* 0x000fc60000000020 */
[----:B------:R-:W-:-:S05]  /*60f0*/  FFMA R33, R222, UR25, R33 ;  /* 0x00000019de217c23 */ /* 0x000fca0008000021 */
[----:B------:R-:W-:-:S05]  /*6100*/  F2FP.SATFINITE.E4M3.F32.PACK_AB_MERGE_C R33, RZ, R33, RZ ;  /* 0x00000021ff21723e */ /* 0x000fca00048070ff */
[----:B------:R0:W-:Y:S01]  /*6110*/  @!P4 STG.E.U8 desc[UR20][R24.64+0x8], R33 ;  /* 0x000008211800c986 */ /* 0x0001e2000c101114 */
[----:B------:R-:W-:Y:S05]  /*6120*/  @P3 BRA `(.L_x_52) ;  /* 0x0000000000043947 */ /* 0x000fea0003800000 */
[----:B------:R0:W5:Y:S02]  /*6130*/  LDG.E.U8 R32, desc[UR20][R28.64+0x9] ;  /* 0x000009141c207981 */ /* 0x000164000c1e1100 */
.L_x_52:
[----:B------:R-:W-:Y:S05]  /*6140*/  BSYNC B1 ;  /* 0x0000000000017941 */ /* 0x000fea0003800000 */
.L_x_51:
        /* <DEDUP_REMOVED lines=12> */
.L_x_54:
[----:B------:R-:W-:Y:S05]  /*6210*/  BSYNC B1 ;  /* 0x0000000000017941 */ /* 0x000fea0003800000 */
.L_x_53:
        /* <DEDUP_REMOVED lines=12> */
.L_x_56:
[----:B------:R-:W-:Y:S05]  /*62e0*/  BSYNC B1 ;  /* 0x0000000000017941 */ /* 0x000fea0003800000 */
.L_x_55:
        /* <DEDUP_REMOVED lines=12> */
.L_x_58:
[----:B------:R-:W-:Y:S05]  /*63b0*/  BSYNC B1 ;  /* 0x0000000000017941 */ /* 0x000fea0003800000 */
.L_x_57:
        /* <DEDUP_REMOVED lines=12> */
.L_x_60:
[----:B------:R-:W-:Y:S05]  /*6480*/  BSYNC B1 ;  /* 0x0000000000017941 */ /* 0x000fea0003800000 */
.L_x_59:
        /* <DEDUP_REMOVED lines=12> */
.L_x_62:
[----:B------:R-:W-:Y:S05]  /*6550*/  BSYNC B1 ;  /* 0x0000000000017941 */ /* 0x000fea0003800000 */
.L_x_61:
        /* <DEDUP_REMOVED lines=12> */
.L_x_64:
[----:B------:R-:W-:Y:S05]  /*6620*/  BSYNC B1 ;  /* 0x0000000000017941 */ /* 0x000fea0003800000 */
.L_x_63:
        /* <DEDUP_REMOVED lines=12> */
.L_x_66:
[----:B------:R-:W-:Y:S05]  /*66f0*/  BSYNC B1 ;  /* 0x0000000000017941 */ /* 0x000fea0003800000 */
.L_x_65:
        /* <DEDUP_REMOVED lines=12> */
.L_x_68:
[----:B------:R-:W-:Y:S05]  /*67c0*/  BSYNC B1 ;  /* 0x0000000000017941 */ /* 0x000fea0003800000 */
.L_x_67:
        /* <DEDUP_REMOVED lines=12> */
.L_x_70:
[----:B------:R-:W-:Y:S05]  /*6890*/  BSYNC B1 ;  /* 0x0000000000017941 */ /* 0x000fea0003800000 */
.L_x_69:
        /* <DEDUP_REMOVED lines=12> */
.L_x_72:
[----:B------:R-:W-:Y:S05]  /*6960*/  BSYNC B1 ;  /* 0x0000000000017941 */ /* 0x000fea0003800000 */
.L_x_71:
        /* <DEDUP_REMOVED lines=12> */
.L_x_74:
[----:B------:R-:W-:Y:S05]  /*6a30*/  BSYNC B1 ;  /* 0x0000000000017941 */ /* 0x000fea0003800000 */
.L_x_73:
        /* <DEDUP_REMOVED lines=12> */
.L_x_76:
[----:B------:R-:W-:Y:S05]  /*6b00*/  BSYNC B1 ;  /* 0x0000000000017941 */ /* 0x000fea0003800000 */
.L_x_75:
        /* <DEDUP_REMOVED lines=12> */
.L_x_78:
[----:B------:R-:W-:Y:S05]  /*6bd0*/  BSYNC B1 ;  /* 0x0000000000017941 */ /* 0x000fea0003800000 */
.L_x_77:
        /* <DEDUP_REMOVED lines=12> */
.L_x_80:
[----:B------:R-:W-:Y:S05]  /*6ca0*/  BSYNC B1 ;  /* 0x0000000000017941 */ /* 0x000fea0003800000 */
.L_x_79:
        /* <DEDUP_REMOVED lines=12> */
.L_x_82:
[----:B------:R-:W-:Y:S05]  /*6d70*/  BSYNC B1 ;  /* 0x0000000000017941 */ /* 0x000fea0003800000 */
.L_x_81:
        /* <DEDUP_REMOVED lines=12> */
.L_x_84:
[----:B------:R-:W-:Y:S05]  /*6e40*/  BSYNC B1 ;  /* 0x0000000000017941 */ /* 0x000fea0003800000 */
.L_x_83:
        /* <DEDUP_REMOVED lines=12> */
.L_x_86:
[----:B------:R-:W-:Y:S05]  /*6f10*/  BSYNC B1 ;  /* 0x0000000000017941 */ /* 0x000fea0003800000 */
.L_x_85:
        /* <DEDUP_REMOVED lines=12> */
.L_x_88:
[----:B------:R-:W-:Y:S05]  /*6fe0*/  BSYNC B1 ;  /* 0x0000000000017941 */ /* 0x000fea0003800000 */
.L_x_87:
        /* <DEDUP_REMOVED lines=12> */
.L_x_90:
[----:B------:R-:W-:Y:S05]  /*70b0*/  BSYNC B1 ;  /* 0x0000000000017941 */ /* 0x000fea0003800000 */
.L_x_89:
        /* <DEDUP_REMOVED lines=12> */
.L_x_92:
[----:B------:R-:W-:Y:S05]  /*7180*/  BSYNC B1 ;  /* 0x0000000000017941 */ /* 0x000fea0003800000 */
.L_x_91:
        /* <DEDUP_REMOVED lines=12> */
.L_x_94:
[----:B------:R-:W-:Y:S05]  /*7250*/  BSYNC B1 ;  /* 0x0000000000017941 */ /* 0x000fea0003800000 */
.L_x_93:
        /* <DEDUP_REMOVED lines=12> */
.L_x_96:
[----:B------:R-:W-:Y:S05]  /*7320*/  BSYNC B1 ;  /* 0x0000000000017941 */ /* 0x000fea0003800000 */
.L_x_95:
        /* <DEDUP_REMOVED lines=12> */
.L_x_98:
[----:B------:R-:W-:Y:S05]  /*73f0*/  BSYNC B1 ;  /* 0x0000000000017941 */ /* 0x000fea0003800000 */
.L_x_97:
        /* <DEDUP_REMOVED lines=12> */
.L_x_100:
[----:B------:R-:W-:Y:S05]  /*74c0*/  BSYNC B1 ;  /* 0x0000000000017941 */ /* 0x000fea0003800000 */
.L_x_99:
        /* <DEDUP_REMOVED lines=12> */
.L_x_102:
[----:B------:R-:W-:Y:S05]  /*7590*/  BSYNC B1 ;  /* 0x0000000000017941 */ /* 0x000fea0003800000 */
.L_x_101:
        /* <DEDUP_REMOVED lines=12> */
.L_x_104:
[----:B------:R-:W-:Y:S05]  /*7660*/  BSYNC B1 ;  /* 0x0000000000017941 */ /* 0x000fea0003800000 */
.L_x_103:
        /* <DEDUP_REMOVED lines=12> */
.L_x_106:
[----:B------:R-:W-:Y:S05]  /*7730*/  BSYNC B1 ;  /* 0x0000000000017941 */ /* 0x000fea0003800000 */
.L_x_105:
        /* <DEDUP_REMOVED lines=12> */
.L_x_108:
[----:B------:R-:W-:Y:S05]  /*7800*/  BSYNC B1 ;  /* 0x0000000000017941 */ /* 0x000fea0003800000 */
.L_x_107:
        /* <DEDUP_REMOVED lines=12> */
.L_x_110:
[----:B------:R-:W-:Y:S05]  /*78d0*/  BSYNC B1 ;  /* 0x0000000000017941 */ /* 0x000fea0003800000 */
.L_x_109:
        /* <DEDUP_REMOVED lines=12> */
.L_x_112:
[----:B------:R-:W-:Y:S05]  /*79a0*/  BSYNC B1 ;  /* 0x0000000000017941 */ /* 0x000fea0003800000 */
.L_x_111:
        /* <DEDUP_REMOVED lines=12> */
.L_x_114:
[----:B------:R-:W-:Y:S05]  /*7a70*/  BSYNC B1 ;  /* 0x0000000000017941 */ /* 0x000fea0003800000 */
.L_x_113:
        /* <DEDUP_REMOVED lines=12> */
.L_x_116:
[----:B------:R-:W-:Y:S05]  /*7b40*/  BSYNC B1 ;  /* 0x0000000000017941 */ /* 0x000fea0003800000 */
.L_x_115:
        /* <DEDUP_REMOVED lines=12> */
.L_x_118:
[----:B------:R-:W-:Y:S05]  /*7c10*/  BSYNC B1 ;  /* 0x0000000000017941 */ /* 0x000fea0003800000 */
.L_x_117:
        /* <DEDUP_REMOVED lines=12> */
.L_x_120:
[----:B------:R-:W-:Y:S05]  /*7ce0*/  BSYNC B1 ;  /* 0x0000000000017941 */ /* 0x000fea0003800000 */
.L_x_119:
        /* <DEDUP_REMOVED lines=12> */
.L_x_122:
[----:B------:R-:W-:Y:S05]  /*7db0*/  BSYNC B1 ;  /* 0x0000000000017941 */ /* 0x000fea0003800000 */
.L_x_121:
        /* <DEDUP_REMOVED lines=12> */
.L_x_124:
[----:B------:R-:W-:Y:S05]  /*7e80*/  BSYNC B1 ;  /* 0x0000000000017941 */ /* 0x000fea0003800000 */
.L_x_123:
        /* <DEDUP_REMOVED lines=12> */
.L_x_126:
[----:B------:R-:W-:Y:S05]  /*7f50*/  BSYNC B1 ;  /* 0x0000000000017941 */ /* 0x000fea0003800000 */
.L_x_125:
        /* <DEDUP_REMOVED lines=12> */
.L_x_128:
[----:B------:R-:W-:Y:S05]  /*8020*/  BSYNC B1 ;  /* 0x0000000000017941 */ /* 0x000fea0003800000 */
.L_x_127:
        /* <DEDUP_REMOVED lines=12> */
.L_x_130:
[----:B------:R-:W-:Y:S05]  /*80f0*/  BSYNC B1 ;  /* 0x0000000000017941 */ /* 0x000fea0003800000 */
.L_x_129:
        /* <DEDUP_REMOVED lines=12> */
.L_x_132:
[----:B------:R-:W-:Y:S05]  /*81c0*/  BSYNC B1 ;  /* 0x0000000000017941 */ /* 0x000fea0003800000 */
.L_x_131:
        /* <DEDUP_REMOVED lines=12> */
.L_x_134:
[----:B------:R-:W-:Y:S05]  /*8290*/  BSYNC B1 ;  /* 0x0000000000017941 */ /* 0x000fea0003800000 */
.L_x_133:
        /* <DEDUP_REMOVED lines=12> */
.L_x_136:
[----:B------:R-:W-:Y:S05]  /*8360*/  BSYNC B1 ;  /* 0x0000000000017941 */ /* 0x000fea0003800000 */
.L_x_135:
        /* <DEDUP_REMOVED lines=12> */
.L_x_138:
[----:B------:R-:W-:Y:S05]  /*8430*/  BSYNC B1 ;  /* 0x0000000000017941 */ /* 0x000fea0003800000 */
.L_x_137:
        /* <DEDUP_REMOVED lines=12> */
.L_x_140:
[----:B------:R-:W-:Y:S05]  /*8500*/  BSYNC B1 ;  /* 0x0000000000017941 */ /* 0x000fea0003800000 */
.L_x_139:
        /* <DEDUP_REMOVED lines=12> */
.L_x_142:
[----:B------:R-:W-:Y:S05]  /*85d0*/  BSYNC B1 ;  /* 0x0000000000017941 */ /* 0x000fea0003800000 */
.L_x_141:
        /* <DEDUP_REMOVED lines=12> */
.L_x_144:
[----:B------:R-:W-:Y:S05]  /*86a0*/  BSYNC B1 ;  /* 0x0000000000017941 */ /* 0x000fea0003800000 */
.L_x_143:
        /* <DEDUP_REMOVED lines=12> */
.L_x_146:
[----:B------:R-:W-:Y:S05]  /*8770*/  BSYNC B1 ;  /* 0x0000000000017941 */ /* 0x000fea0003800000 */
.L_x_145:
        /* <DEDUP_REMOVED lines=12> */
.L_x_148:
[----:B------:R-:W-:Y:S05]  /*8840*/  BSYNC B1 ;  /* 0x0000000000017941 */ /* 0x000fea0003800000 */
.L_x_147:
        /* <DEDUP_REMOVED lines=12> */
.L_x_150:
[----:B------:R-:W-:Y:S05]  /*8910*/  BSYNC B1 ;  /* 0x0000000000017941 */ /* 0x000fea0003800000 */
.L_x_149:
        /* <DEDUP_REMOVED lines=12> */
.L_x_152:
[----:B------:R-:W-:Y:S05]  /*89e0*/  BSYNC B1 ;  /* 0x0000000000017941 */ /* 0x000fea0003800000 */
.L_x_151:
        /* <DEDUP_REMOVED lines=12> */
.L_x_154:
[----:B------:R-:W-:Y:S05]  /*8ab0*/  BSYNC B1 ;  /* 0x0000000000017941 */ /* 0x000fea0003800000 */
.L_x_153:
        /* <DEDUP_REMOVED lines=12> */
.L_x_156:
[----:B------:R-:W-:Y:S05]  /*8b80*/  BSYNC B1 ;  /* 0x0000000000017941 */ /* 0x000fea0003800000 */
.L_x_155:
        /* <DEDUP_REMOVED lines=12> */
.L_x_158:
[----:B------:R-:W-:Y:S05]  /*8c50*/  BSYNC B1 ;  /* 0x0000000000017941 */ /* 0x000fea0003800000 */
.L_x_157:
        /* <DEDUP_REMOVED lines=12> */
.L_x_160:
[----:B------:R-:W-:Y:S05]  /*8d20*/  BSYNC B1 ;  /* 0x0000000000017941 */ /* 0x000fea0003800000 */
.L_x_159:
        /* <DEDUP_REMOVED lines=12> */
.L_x_162:
[----:B------:R-:W-:Y:S05]  /*8df0*/  BSYNC B1 ;  /* 0x0000000000017941 */ /* 0x000fea0003800000 */
.L_x_161:
        /* <DEDUP_REMOVED lines=12> */
.L_x_164:
[----:B------:R-:W-:Y:S05]  /*8ec0*/  BSYNC B1 ;  /* 0x0000000000017941 */ /* 0x000fea0003800000 */
.L_x_163:
        /* <DEDUP_REMOVED lines=12> */
.L_x_166:
[----:B------:R-:W-:Y:S05]  /*8f90*/  BSYNC B1 ;  /* 0x0000000000017941 */ /* 0x000fea0003800000 */
.L_x_165:
        /* <DEDUP_REMOVED lines=12> */
.L_x_168:
[----:B------:R-:W-:Y:S05]  /*9060*/  BSYNC B1 ;  /* 0x0000000000017941 */ /* 0x000fea0003800000 */
.L_x_167:
        /* <DEDUP_REMOVED lines=12> */
.L_x_170:
[----:B------:R-:W-:Y:S05]  /*9130*/  BSYNC B1 ;  /* 0x0000000000017941 */ /* 0x000fea0003800000 */
.L_x_169:
        /* <DEDUP_REMOVED lines=12> */
.L_x_172:
[----:B------:R-:W-:Y:S05]  /*9200*/  BSYNC B1 ;  /* 0x0000000000017941 */ /* 0x000fea0003800000 */
.L_x_171:
        /* <DEDUP_REMOVED lines=12> */
.L_x_174:
[----:B------:R-:W-:Y:S05]  /*92d0*/  BSYNC B1 ;  /* 0x0000000000017941 */ /* 0x000fea0003800000 */
.L_x_173:
        /* <DEDUP_REMOVED lines=12> */
.L_x_176:
[----:B------:R-:W-:Y:S05]  /*93a0*/  BSYNC B1 ;  /* 0x0000000000017941 */ /* 0x000fea0003800000 */
.L_x_175:
        /* <DEDUP_REMOVED lines=12> */
.L_x_178:
[----:B------:R-:W-:Y:S05]  /*9470*/  BSYNC B1 ;  /* 0x0000000000017941 */ /* 0x000fea0003800000 */
.L_x_177:
        /* <DEDUP_REMOVED lines=12> */
.L_x_180:
[----:B------:R-:W-:Y:S05]  /*9540*/  BSYNC B1 ;  /* 0x0000000000017941 */ /* 0x000fea0003800000 */
.L_x_179:
        /* <DEDUP_REMOVED lines=12> */
.L_x_182:
[----:B------:R-:W-:Y:S05]  /*9610*/  BSYNC B1 ;  /* 0x0000000000017941 */ /* 0x000fea0003800000 */
.L_x_181:
        /* <DEDUP_REMOVED lines=12> */
.L_x_184:
[----:B------:R-:W-:Y:S05]  /*96e0*/  BSYNC B1 ;  /* 0x0000000000017941 */ /* 0x000fea0003800000 */
.L_x_183:
        /* <DEDUP_REMOVED lines=12> */
.L_x_186:
[----:B------:R-:W-:Y:S05]  /*97b0*/  BSYNC B1 ;  /* 0x0000000000017941 */ /* 0x000fea0003800000 */
.L_x_185:
        /* <DEDUP_REMOVED lines=12> */
.L_x_188:
[----:B------:R-:W-:Y:S05]  /*9880*/  BSYNC B1 ;  /* 0x0000000000017941 */ /* 0x000fea0003800000 */
.L_x_187:
        /* <DEDUP_REMOVED lines=12> */
.L_x_190:
[----:B------:R-:W-:Y:S05]  /*9950*/  BSYNC B1 ;  /* 0x0000000000017941 */ /* 0x000fea0003800000 */
.L_x_189:
        /* <DEDUP_REMOVED lines=12> */
.L_x_192:
[----:B------:R-:W-:Y:S05]  /*9a20*/  BSYNC B1 ;  /* 0x0000000000017941 */ /* 0x000fea0003800000 */
.L_x_191:
[----:B-----5:R-:W-:Y:S01]  /*9a30*/  LOP3.LUT R32, R32, 0xff, RZ, 0xc0, !PT ;  /* 0x000000ff20207812 */ /* 0x020fe200078ec0ff */
[----:B------:R-:W-:Y:S01]  /*9a40*/  BSSY B1, `(.L_x_193) ;  /* 0x000000b000017945 */ /* 0x000fe20003800000 */
[----:B------:R-:W-:Y:S02]  /*9a50*/  ISETP.LT.OR P4, PT, R34, 0x99, !P0 ;  /* 0x000000992200780c */ /* 0x000fe40004781670 */
[----:B------:R-:W-:-:S05]  /*9a60*/  F2FP.F16.E4M3.UNPACK_B R32, R32 ;  /* 0x00000020ff20723e */ /* 0x000fca00020006ff */
[----:B------:R-:W-:-:S05]  /*9a70*/  HADD2.F32 R32, -RZ, R32.H0_H0 ;  /* 0x20000020ff207230 */ /* 0x000fca0000004100 */
[----:B------:R-:W-:-:S04]  /*9a80*/  FMUL R32, R32, UR26 ;  /* 0x0000001a20207c20 */ /* 0x000fc80008400000 */
[----:B------:R-:W-:Y:S01]  /*9a90*/  FFMA R32, R23, UR25, R32 ;  /* 0x0000001917207c23 */ /* 0x000fe20008000020 */
[----:B------:R-:W-:-:S04]  /*9aa0*/  PRMT R23, RZ, 0x7610, R23 ;  /* 0x00007610ff177816 */ /* 0x000fc80000000017 */
[----:B0-----:R-:W-:-:S05]  /*9ab0*/  F2FP.SATFINITE.E4M3.F32.PACK_AB_MERGE_C R33, RZ, R32, RZ ;  /* 0x00000020ff21723e */ /* 0x001fca00048070ff */
[----:B------:R0:W-:Y:S01]  /*9ac0*/  @!P3 STG.E.U8 desc[UR20][R26.64+0x91], R33 ;  /* 0x000091211a00b986 */ /* 0x0001e2000c101114 */
[----:B------:R-:W-:Y:S05]  /*9ad0*/  @P4 BRA `(.L_x_194) ;  /* 0x0000000000044947 */ /* 0x000fea0003800000 */
[----:B------:R0:W5:Y:S02]  /*9ae0*/  LDG.E.U8 R23, desc[UR20][R28.64+0x98] ;  /* 0x000098141c177981 */ /* 0x000164000c1e1100 */
.L_x_194:
[----:B------:R-:W-:Y:S05]  /*9af0*/  BSYNC B1 ;  /* 0x0000000000017941 */ /* 0x000fea0003800000 */
.L_x_193:
        /* <DEDUP_REMOVED lines=8> */
[----:B------:R-:W-:-:S05]  /*9b80*/  F2FP.SATFINITE.E4M3.F32.PACK_AB_MERGE_C R23, RZ, R23, RZ ;  /* 0x00000017ff17723e */ /* 0x000fca00048070ff */
[----:B------:R0:W-:Y:S01]  /*9b90*/  @!P4 STG.E.U8 desc[UR20][R24.64+0x98], R23 ;  /* 0x000098171800c986 */ /* 0x0001e2000c101114 */
[----:B------:R-:W-:Y:S05]  /*9ba0*/  @P3 BRA `(.L_x_196) ;  /* 0x0000000000043947 */ /* 0x000fea0003800000 */
[----:B------:R0:W5:Y:S02]  /*9bb0*/  LDG.E.U8 R22, desc[UR20][R28.64+0x99] ;  /* 0x000099141c167981 */ /* 0x000164000c1e1100 */
.L_x_196:
[----:B------:R-:W-:Y:S05]  /*9bc0*/  BSYNC B1 ;  /* 0x0000000000017941 */ /* 0x000fea0003800000 */
.L_x_195:
        /* <DEDUP_REMOVED lines=12> */
.L_x_198:
[----:B------:R-:W-:Y:S05]  /*9c90*/  BSYNC B1 ;  /* 0x0000000000017941 */ /* 0x000fea0003800000 */
.L_x_197:
        /* <DEDUP_REMOVED lines=12> */
.L_x_200:
[----:B------:R-:W-:Y:S05]  /*9d60*/  BSYNC B1 ;  /* 0x0000000000017941 */ /* 0x000fea0003800000 */
.L_x_199:
        /* <DEDUP_REMOVED lines=12> */
.L_x_202:
[----:B------:R-:W-:Y:S05]  /*9e30*/  BSYNC B1 ;  /* 0x0000000000017941 */ /* 0x000fea0003800000 */
.L_x_201:
        /* <DEDUP_REMOVED lines=12> */
.L_x_204:
[----:B------:R-:W-:Y:S05]  /*9f00*/  BSYNC B1 ;  /* 0x0000000000017941 */ /* 0x000fea0003800000 */
.L_x_203:
        /* <DEDUP_REMOVED lines=12> */
.L_x_206:
[----:B------:R-:W-:Y:S05]  /*9fd0*/  BSYNC B1 ;  /* 0x0000000000017941 */ /* 0x000fea0003800000 */
.L_x_205:
        /* <DEDUP_REMOVED lines=12> */
.L_x_208:
[----:B------:R-:W-:Y:S05]  /*a0a0*/  BSYNC B1 ;  /* 0x0000000000017941 */ /* 0x000fea0003800000 */
.L_x_207:
        /* <DEDUP_REMOVED lines=12> */
.L_x_210:
[----:B------:R-:W-:Y:S05]  /*a170*/  BSYNC B1 ;  /* 0x0000000000017941 */ /* 0x000fea0003800000 */
.L_x_209:
        /* <DEDUP_REMOVED lines=12> */
.L_x_212:
[----:B------:R-:W-:Y:S05]  /*a240*/  BSYNC B1 ;  /* 0x0000000000017941 */ /* 0x000fea0003800000 */
.L_x_211:
        /* <DEDUP_REMOVED lines=12> */
.L_x_214:
[----:B------:R-:W-:Y:S05]  /*a310*/  BSYNC B1 ;  /* 0x0000000000017941 */ /* 0x000fea0003800000 */
.L_x_213:
        /* <DEDUP_REMOVED lines=12> */
.L_x_216:
[----:B------:R-:W-:Y:S05]  /*a3e0*/  BSYNC B1 ;  /* 0x0000000000017941 */ /* 0x000fea0003800000 */
.L_x_215:
        /* <DEDUP_REMOVED lines=12> */
.L_x_218:
[----:B------:R-:W-:Y:S05]  /*a4b0*/  BSYNC B1 ;  /* 0x0000000000017941 */ /* 0x000fea0003800000 */
.L_x_217:
        /* <DEDUP_REMOVED lines=12> */
.L_x_220:
[----:B------:R-:W-:Y:S05]  /*a580*/  BSYNC B1 ;  /* 0x0000000000017941 */ /* 0x000fea0003800000 */
.L_x_219:
        /* <DEDUP_REMOVED lines=12> */
.L_x_222:
[----:B------:R-:W-:Y:S05]  /*a650*/  BSYNC B1 ;  /* 0x0000000000017941 */ /* 0x000fea0003800000 */
.L_x_221:
        /* <DEDUP_REMOVED lines=12> */
.L_x_224:
[----:B------:R-:W-:Y:S05]  /*a720*/  BSYNC B1 ;  /* 0x0000000000017941 */ /* 0x000fea0003800000 */
.L_x_223:
        /* <DEDUP_REMOVED lines=12> */
.L_x_226:
[----:B------:R-:W-:Y:S05]  /*a7f0*/  BSYNC B1 ;  /* 0x0000000000017941 */ /* 0x000fea0003800000 */
.L_x_225:
        /* <DEDUP_REMOVED lines=12> */
.L_x_228:
[----:B------:R-:W-:Y:S05]  /*a8c0*/  BSYNC B1 ;  /* 0x0000000000017941 */ /* 0x000fea0003800000 */
.L_x_227:
        /* <DEDUP_REMOVED lines=12> */
.L_x_230:
[----:B------:R-:W-:Y:S05]  /*a990*/  BSYNC B1 ;  /* 0x0000000000017941 */ /* 0x000fea0003800000 */
.L_x_229:
        /* <DEDUP_REMOVED lines=12> */
.L_x_232:
[----:B------:R-:W-:Y:S05]  /*aa60*/  BSYNC B1 ;  /* 0x0000000000017941 */ /* 0x000fea0003800000 */
.L_x_231:
        /* <DEDUP_REMOVED lines=12> */
.L_x_234:
[----:B------:R-:W-:Y:S05]  /*ab30*/  BSYNC B1 ;  /* 0x0000000000017941 */ /* 0x000fea0003800000 */
.L_x_233:
        /* <DEDUP_REMOVED lines=12> */
.L_x_236:
[----:B------:R-:W-:Y:S05]  /*ac00*/  BSYNC B1 ;  /* 0x0000000000017941 */ /* 0x000fea0003800000 */
.L_x_235:
[----:B-----5:R-:W-:Y:S01]  /*ac10*/  LOP3.LUT R2, R2, 0xff, RZ, 0xc0, !PT ;  /* 0x000000ff02027812 */ /* 0x020fe200078ec0ff */
[----:B------:R-:W-:Y:S01]  /*ac20*/  BSSY B1, `(.L_x_237) ;  /* 0x000000b000017945 */ /* 0x000fe20003800000 */
[----:B------:R-:W-:Y:S02]  /*ac30*/  ISETP.LT.OR P4, PT, R34, 0xc1, !P1 ;  /* 0x000000c12200780c */ /* 0x000fe40004f81670 */
[----:B------:R-:W-:-:S05]  /*ac40*/  F2FP.F16.E4M3.UNPACK_B R2, R2 ;  /* 0x00000002ff02723e */ /* 0x000fca00020006ff */
[----:B------:R-:W-:-:S05]  /*ac50*/  HADD2.F32 R2, -RZ, R2.H0_H0 ;  /* 0x20000002ff027230 */ /* 0x000fca0000004100 */
[----:B0-----:R-:W-:-:S04]  /*ac60*/  FMUL R3, R2, UR26 ;  /* 0x0000001a02037c20 */ /* 0x001fc80008400000 */
[----:B------:R-:W-:Y:S01]  /*ac70*/  FFMA R3, R0, UR25, R3 ;  /* 0x0000001900037c23 */ /* 0x000fe20008000003 */
[----:B------:R-:W-:-:S04]  /*ac80*/  PRMT R0, RZ, 0x7610, R0 ;  /* 0x00007610ff007816 */ /* 0x000fc80000000000 */
[----:B------:R-:W-:-:S05]  /*ac90*/  F2FP.SATFINITE.E4M3.F32.PACK_AB_MERGE_C R3, RZ, R3, RZ ;  /* 0x00000003ff03723e */ /* 0x000fca00048070ff */
[----:B------:R0:W-:Y:S01]  /*aca0*/  @!P3 STG.E.U8 desc[UR20][R24.64+0xc1], R3 ;  /* 0x0000c1031800b986 */ /* 0x0001e2000c101114 */
[----:B------:R-:W-:Y:S05]  /*acb0*/  @P4 BRA `(.L_x_238) ;  /* 0x0000000000044947 */ /* 0x000fea0003800000 */
[----:B------:R0:W5:Y:S02]  /*acc0*/  LDG.E.U8 R0, desc[UR20][R30.64+0xc0] ;  /* 0x0000c0141e007981 */ /* 0x000164000c1e1100 */
.L_x_238:
[----:B------:R-:W-:Y:S05]  /*acd0*/  BSYNC B1 ;  /* 0x0000000000017941 */ /* 0x000fea0003800000 */
.L_x_237:
[----:B------:R-:W2:Y:S01]  /*ace0*/  LDL.LU R2, [R1] ;  /* 0x0000000001027983 */ /* 0x000ea20000300800 */
[----:B-----5:R-:W-:Y:S01]  /*acf0*/  LOP3.LUT R0, R0, 0xff, RZ, 0xc0, !PT ;  /* 0x000000ff00007812 */ /* 0x020fe200078ec0ff */
[----:B------:R-:W-:Y:S01]  /*ad00*/  BSSY B1, `(.L_x_239) ;  /* 0x000000b000017945 */ /* 0x000fe20003800000 */
[----:B------:R-:W-:Y:S02]  /*ad10*/  ISETP.LT.OR P3, PT, R34, 0xc2, !P1 ;  /* 0x000000c22200780c */ /* 0x000fe40004f61670 */
[----:B------:R-:W-:-:S05]  /*ad20*/  F2FP.F16.E4M3.UNPACK_B R0, R0 ;  /* 0x00000000ff00723e */ /* 0x000fca00020006ff */
[----:B------:R-:W-:-:S05]  /*ad30*/  HADD2.F32 R0, -RZ, R0.H0_H0 ;  /* 0x20000000ff007230 */ /* 0x000fca0000004100 */
[----:B------:R-:W-:-:S04]  /*ad40*/  FMUL R0, R0, UR26 ;  /* 0x0000001a00007c20 */ /* 0x000fc80008400000 */
[----:B--2---:R-:W-:-:S05]  /*ad50*/  FFMA R0, R2, UR25, R0 ;  /* 0x0000001902007c23 */ /* 0x004fca0008000000 */
[----:B0-----:R-:W-:Y:S02]  /*ad60*/  F2FP.SATFINITE.E4M3.F32.PACK_AB_MERGE_C R3, RZ, R0, RZ ;  /* 0x00000000ff03723e */ /* 0x001fe400048070ff */
[----:B------:R-:W-:-:S03]  /*ad70*/  PRMT R0, RZ, 0x7610, R0 ;  /* 0x00007610ff007816 */ /* 0x000fc60000000000 */
[----:B------:R0:W-:Y:S01]  /*ad80*/  @!P4 STG.E.U8 desc[UR20][R26.64+0xc0], R3 ;  /* 0x0000c0031a00c986 */ /* 0x0001e2000c101114 */
[----:B------:R-:W-:Y:S05]  /*ad90*/  @P3 BRA `(.L_x_240) ;  /* 0x0000000000043947 */ /* 0x000fea0003800000 */
[----:B------:R2:W5:Y:S02]  /*ada0*/  LDG.E.U8 R0, desc[UR20][R30.64+0xc1] ;  /* 0x0000c1141e007981 */ /* 0x000564000c1e1100 */
.L_x_240:
[----:B------:R-:W-:Y:S05]  /*adb0*/  BSYNC B1 ;  /* 0x0000000000017941 */ /* 0x000fea0003800000 */
.L_x_239:
[----:B------:R-:W3:Y:S01]  /*adc0*/  LDL.LU R2, [R1+0x4] ;  /* 0x0000040001027983 */ /* 0x000ee20000300800 */
[----:B-----5:R-:W-:Y:S01]  /*add0*/  LOP3.LUT R0, R0, 0xff, RZ, 0xc0, !PT ;  /* 0x000000ff00007812 */ /* 0x020fe200078ec0ff */
[----:B------:R-:W-:Y:S01]  /*ade0*/  BSSY B1, `(.L_x_241) ;  /* 0x000000b000017945 */ /* 0x000fe20003800000 */
[----:B------:R-:W-:Y:S02]  /*adf0*/  ISETP.LT.OR P4, PT, R34, 0xc9, !P0 ;  /* 0x000000c92200780c */ /* 0x000fe40004781670 */
[----:B------:R-:W-:-:S05]  /*ae00*/  F2FP.F16.E4M3.UNPACK_B R0, R0 ;  /* 0x00000000ff00723e */ /* 0x000fca00020006ff */
[----:B------:R-:W-:-:S05]  /*ae10*/  HADD2.F32 R0, -RZ, R0.H0_H0 ;  /* 0x20000000ff007230 */ /* 0x000fca0000004100 */
[----:B------:R-:W-:-:S04]  /*ae20*/  FMUL R0, R0, UR26 ;  /* 0x0000001a00007c20 */ /* 0x000fc80008400000 */
[----:B---3--:R-:W-:-:S05]  /*ae30*/  FFMA R0, R2, UR25, R0 ;  /* 0x0000001902007c23 */ /* 0x008fca0008000000 */
[----:B0-----:R-:W-:Y:S02]  /*ae40*/  F2FP.SATFINITE.E4M3.F32.PACK_AB_MERGE_C R3, RZ, R0, RZ ;  /* 0x00000000ff03723e */ /* 0x001fe400048070ff */
[----:B------:R-:W-:-:S03]  /*ae50*/  PRMT R0, RZ, 0x7610, R0 ;  /* 0x00007610ff007816 */ /* 0x000fc60000000000 */
[----:B------:R0:W-:Y:S01]  /*ae60*/  @!P3 STG.E.U8 desc[UR20][R26.64+0xc1], R3 ;  /* 0x0000c1031a00b986 */ /* 0x0001e2000c101114 */
[----:B------:R-:W-:Y:S05]  /*ae70*/  @P4 BRA `(.L_x_242) ;  /* 0x0000000000044947 */ /* 0x000fea0003800000 */
[----:B------:R3:W5:Y:S02]  /*ae80*/  LDG.E.U8 R0, desc[UR20][R28.64+0xc8] ;  /* 0x0000c8141c007981 */ /* 0x000764000c1e1100 */
.L_x_242:
[----:B------:R-:W-:Y:S05]  /*ae90*/  BSYNC B1 ;  /* 0x0000000000017941 */ /* 0x000fea0003800000 */
.L_x_241:
[----:B------:R-:W2:Y:S01]  /*aea0*/  LDL.LU R2, [R1+0x8] ;  /* 0x0000080001027983 */ /* 0x000ea20000300800 */
        /* <DEDUP_REMOVED lines=12> */
.L_x_244:
[----:B------:R-:W-:Y:S05]  /*af70*/  BSYNC B1 ;  /* 0x0000000000017941 */ /* 0x000fea0003800000 */
.L_x_243:
        /* <DEDUP_REMOVED lines=13> */
.L_x_246:
[----:B------:R-:W-:Y:S05]  /*b050*/  BSYNC B1 ;  /* 0x0000000000017941 */ /* 0x000fea0003800000 */
.L_x_245:
        /* <DEDUP_REMOVED lines=13> */
.L_x_248:
[----:B------:R-:W-:Y:S05]  /*b130*/  BSYNC B1 ;  /* 0x0000000000017941 */ /* 0x000fea0003800000 */
.L_x_247:
        /* <DEDUP_REMOVED lines=13> */
.L_x_250:
[----:B------:R-:W-:Y:S05]  /*b210*/  BSYNC B1 ;  /* 0x0000000000017941 */ /* 0x000fea0003800000 */
.L_x_249:
        /* <DEDUP_REMOVED lines=13> */
.L_x_252:
[----:B------:R-:W-:Y:S05]  /*b2f0*/  BSYNC B1 ;  /* 0x0000000000017941 */ /* 0x000fea0003800000 */
.L_x_251:
        /* <DEDUP_REMOVED lines=13> */
.L_x_254:
[----:B------:R-:W-:Y:S05]  /*b3d0*/  BSYNC B1 ;  /* 0x0000000000017941 */ /* 0x000fea0003800000 */
.L_x_253:
        /* <DEDUP_REMOVED lines=13> */
.L_x_256:
[----:B------:R-:W-:Y:S05]  /*b4b0*/  BSYNC B1 ;  /* 0x0000000000017941 */ /* 0x000fea0003800000 */
.L_x_255:
        /* <DEDUP_REMOVED lines=13> */
.L_x_258:
[----:B------:R-:W-:Y:S05]  /*b590*/  BSYNC B1 ;  /* 0x0000000000017941 */ /* 0x000fea0003800000 */
.L_x_257:
        /* <DEDUP_REMOVED lines=13> */
.L_x_260:
[----:B------:R-:W-:Y:S05]  /*b670*/  BSYNC B1 ;  /* 0x0000000000017941 */ /* 0x000fea0003800000 */
.L_x_259:
        /* <DEDUP_REMOVED lines=13> */
.L_x_262:
[----:B------:R-:W-:Y:S05]  /*b750*/  BSYNC B1 ;  /* 0x0000000000017941 */ /* 0x000fea0003800000 */
.L_x_261:
        /* <DEDUP_REMOVED lines=13> */
.L_x_264:
[----:B------:R-:W-:Y:S05]  /*b830*/  BSYNC B1 ;  /* 0x0000000000017941 */ /* 0x000fea0003800000 */
.L_x_263:
        /* <DEDUP_REMOVED lines=13> */
.L_x_266:
[----:B------:R-:W-:Y:S05]  /*b910*/  BSYNC B1 ;  /* 0x0000000000017941 */ /* 0x000fea0003800000 */
.L_x_265:
        /* <DEDUP_REMOVED lines=13> */
.L_x_268:
[----:B------:R-:W-:Y:S05]  /*b9f0*/  BSYNC B1 ;  /* 0x0000000000017941 */ /* 0x000fea0003800000 */
.L_x_267:
        /* <DEDUP_REMOVED lines=13> */
.L_x_270:
[----:B------:R-:W-:Y:S05]  /*bad0*/  BSYNC B1 ;  /* 0x0000000000017941 */ /* 0x000fea0003800000 */
.L_x_269:
        /* <DEDUP_REMOVED lines=13> */
.L_x_272:
[----:B------:R-:W-:Y:S05]  /*bbb0*/  BSYNC B1 ;  /* 0x0000000000017941 */ /* 0x000fea0003800000 */
.L_x_271:
        /* <DEDUP_REMOVED lines=13> */
.L_x_274:
[----:B------:R-:W-:Y:S05]  /*bc90*/  BSYNC B1 ;  /* 0x0000000000017941 */ /* 0x000fea0003800000 */
.L_x_273:
        /* <DEDUP_REMOVED lines=13> */
.L_x_276:
[----:B------:R-:W-:Y:S05]  /*bd70*/  BSYNC B1 ;  /* 0x0000000000017941 */ /* 0x000fea0003800000 */
.L_x_275:
        /* <DEDUP_REMOVED lines=13> */
.L_x_278:
[----:B------:R-:W-:Y:S05]  /*be50*/  BSYNC B1 ;  /* 0x0000000000017941 */ /* 0x000fea0003800000 */
.L_x_277:
        /* <DEDUP_REMOVED lines=13> */
.L_x_280:
[----:B------:R-:W-:Y:S05]  /*bf30*/  BSYNC B1 ;  /* 0x0000000000017941 */ /* 0x000fea0003800000 */
.L_x_279:
        /* <DEDUP_REMOVED lines=13> */
.L_x_282:
[----:B------:R-:W-:Y:S05]  /*c010*/  BSYNC B1 ;  /* 0x0000000000017941 */ /* 0x000fea0003800000 */
.L_x_281:
        /* <DEDUP_REMOVED lines=13> */
.L_x_284:
[----:B------:R-:W-:Y:S05]  /*c0f0*/  BSYNC B1 ;  /* 0x0000000000017941 */ /* 0x000fea0003800000 */
.L_x_283:
        /* <DEDUP_REMOVED lines=13> */
.L_x_286:
[----:B------:R-:W-:Y:S05]  /*c1d0*/  BSYNC B1 ;  /* 0x0000000000017941 */ /* 0x000fea0003800000 */
.L_x_285:
        /* <DEDUP_REMOVED lines=13> */
.L_x_288:
[----:B------:R-:W-:Y:S05]  /*c2b0*/  BSYNC B1 ;  /* 0x0000000000017941 */ /* 0x000fea0003800000 */
.L_x_287:
        /* <DEDUP_REMOVED lines=13> */
.L_x_290:
[----:B------:R-:W-:Y:S05]  /*c390*/  BSYNC B1 ;  /* 0x0000000000017941 */ /* 0x000fea0003800000 */
.L_x_289:
        /* <DEDUP_REMOVED lines=13> */
.L_x_292:
[----:B------:R-:W-:Y:S05]  /*c470*/  BSYNC B1 ;  /* 0x0000000000017941 */ /* 0x000fea0003800000 */
.L_x_291:
        /* <DEDUP_REMOVED lines=13> */
.L_x_294:
[----:B------:R-:W-:Y:S05]  /*c550*/  BSYNC B1 ;  /* 0x0000000000017941 */ /* 0x000fea0003800000 */
.L_x_293:
        /* <DEDUP_REMOVED lines=13> */
.L_x_296:
[----:B------:R-:W-:Y:S05]  /*c630*/  BSYNC B1 ;  /* 0x0000000000017941 */ /* 0x000fea0003800000 */
.L_x_295:
[----:B------:R-:W-:Y:S05]  /*c640*/  @P1 BRA `(.L_x_297) ;  /* 0x0000002000a41947 */ /* 0x000fea0003800000 */
[----:B------:R-:W2:Y:S01]  /*c650*/  LDL.LU R2, [R1+0x74] ;  /* 0x0000740001027983 */ /* 0x000ea20000300800 */
[----:B-----5:R-:W-:-:S04]  /*c660*/  LOP3.LUT R0, R0, 0xff, RZ, 0xc0, !PT ;  /* 0x000000ff00007812 */ /* 0x020fc800078ec0ff */
[----:B------:R-:W-:-:S05]  /*c670*/  F2FP.F16.E4M3.UNPACK_B R0, R0 ;  /* 0x00000000ff00723e */ /* 0x000fca00020006ff */
[----:B------:R-:W-:-:S05]  /*c680*/  HADD2.F32 R0, -RZ, R0.H0_H0 ;  /* 0x20000000ff007230 */ /* 0x000fca0000004100 */
[----:B------:R-:W-:-:S04]  /*c690*/  FMUL R0, R0, UR26 ;  /* 0x0000001a00007c20 */ /* 0x000fc80008400000 */
[----:B--2---:R-:W-:-:S05]  /*c6a0*/  FFMA R0, R2, UR25, R0 ;  /* 0x0000001902007c23 */ /* 0x004fca0008000000 */
[----:B0-----:R-:W-:-:S05]  /*c6b0*/  F2FP.SATFINITE.E4M3.F32.PACK_AB_MERGE_C R3, RZ, R0, RZ ;  /* 0x00000000ff03723e */ /* 0x001fca00048070ff */
[----:B------:R0:W-:Y:S01]  /*c6c0*/  STG.E.U8 desc[UR20][R26.64+0xf9], R3 ;  /* 0x0000f9031a007986 */ /* 0x0001e2000c101114 */
[----:B------:R-:W-:Y:S05]  /*c6d0*/  BRA `(.L_x_297) ;  /* 0x0000002000807947 */ /* 0x000fea0003800000 */
.L_x_40:
[C---:B------:R-:W-:Y:S01]  /*c6e0*/  ISETP.GE.AND P1, PT, R39.reuse, 0x1, PT ;  /* 0x000000012700780c */ /* 0x040fe20003f26270 */
[----:B------:R-:W-:Y:S01]  /*c6f0*/  FMUL R226, R226, UR25 ;  /* 0x00000019e2e27c20 */ /* 0x000fe20008400000 */
[----:B------:R-:W2:Y:S01]  /*c700*/  LDL.LU R227, [R1+0x10] ;  /* 0x0000100001e37983 */ /* 0x000ea20000300800 */
[----:B------:R-:W-:Y:S01]  /*c710*/  ISETP.GE.AND P0, PT, R39, 0x9, PT ;  /* 0x000000092700780c */ /* 0x000fe20003f06270 */
[----:B------:R-:W-:Y:S01]  /*c720*/  FMUL R225, R225, UR25 ;  /* 0x00000019e1e17c20 */ /* 0x000fe20008400000 */
[C---:B------:R-:W-:Y:S02]  /*c730*/  ISETP.LT.OR P4, PT, R34.reuse, 0x1, !P1 ;  /* 0x000000012200780c */ /* 0x040fe40004f81670 */
[C---:B------:R-:W-:Y:S02]  /*c740*/  ISETP.LT.OR P5, PT, R34.reuse, 0x2, !P1 ;  /* 0x000000022200780c */ /* 0x040fe40004fa1670 */
[----:B------:R-:W-:Y:S02]  /*c750*/  F2FP.SATFINITE.E4M3.F32.PACK_AB_MERGE_C R29, RZ, R226, RZ ;  /* 0x000000e2ff1d723e */ /* 0x000fe400048070ff */
[----:B------:R-:W-:Y:S01]  /*c760*/  ISETP.LT.OR P3, PT, R34, 0x1, !P0 ;  /* 0x000000012200780c */ /* 0x000fe20004761670 */
[----:B------:R-:W-:Y:S01]  /*c770*/  FMUL R224, R224, UR25 ;  /* 0x00000019e0e07c20 */ /* 0x000fe20008400000 */
[----:B------:R-:W-:Y:S01]  /*c780*/  ISETP.LT.OR P6, PT, R34, 0xa, !P1 ;  /* 0x0000000a2200780c */ /* 0x000fe20004fc1670 */
[----:B------:R-:W-:Y:S01]  /*c790*/  FMUL R223, R223, UR25 ;  /* 0x00000019dfdf7c20 */ /* 0x000fe20008400000 */
[----:B------:R-:W-:Y:S01]  /*c7a0*/  F2FP.SATFINITE.E4M3.F32.PACK_AB_MERGE_C R225, RZ, R225, RZ ;  /* 0x000000e1ffe1723e */ /* 0x000fe200048070ff */
[----:B------:R-:W-:Y:S01]  /*c7b0*/  FMUL R221, R221, UR25 ;  /* 0x00000019dddd7c20 */ /* 0x000fe20008400000 */
[----:B------:R-:W-:Y:S01]  /*c7c0*/  FMUL R222, R222, UR25 ;  /* 0x00000019dede7c20 */ /* 0x000fe20008400000 */
[----:B------:R0:W-:Y:S01]  /*c7d0*/  @!P4 STG.E.U8 desc[UR20][R24.64], R29 ;  /* 0x0000001d1800c986 */ /* 0x0001e2000c101114 */
[----:B------:R-:W-:-:S02]  /*c7e0*/  ISETP.LT.OR P4, PT, R34, 0x2, !P0 ;  /* 0x000000022200780c */ /* 0x000fc40004781670 */
[----:B------:R-:W-:Y:S01]  /*c7f0*/  F2FP.SATFINITE.E4M3.F32.PACK_AB_MERGE_C R31, RZ, R224, RZ ;  /* 0x000000e0ff1f723e */ /* 0x000fe200048070ff */
[----:B------:R3:W-:Y:S01]  /*c800*/  @!P5 STG.E.U8 desc[UR20][R24.64+0x1], R225 ;  /* 0x000001e11800d986 */ /* 0x0007e2000c101114 */
[----:B------:R-:W-:Y:S02]  /*c810*/  ISETP.LT.OR P5, PT, R34, 0x9, !P1 ;  /* 0x000000092200780c */ /* 0x000fe40004fa1670 */
[----:B------:R-:W-:Y:S01]  /*c820*/  F2FP.SATFINITE.E4M3.F32.PACK_AB_MERGE_C R223, RZ, R223, RZ ;  /* 0x000000dfffdf723e */ /* 0x000fe200048070ff */
[----:B------:R-:W-:Y:S01]  /*c830*/  FMUL R220, R220, UR25 ;  /* 0x00000019dcdc7c20 */ /* 0x000fe20008400000 */
[----:B------:R-:W-:Y:S01]  /*c840*/  F2FP.SATFINITE.E4M3.F32.PACK_AB_MERGE_C R221, RZ, R221, RZ ;  /* 0x000000ddffdd723e */ /* 0x000fe200048070ff */
[----:B------:R-:W-:Y:S01]  /*c850*/  @!P3 STG.E.U8 desc[UR20][R26.64], R31 ;  /* 0x0000001f1a00b986 */ /* 0x000fe2000c101114 */
[----:B------:R-:W-:-:S03]  /*c860*/  ISETP.LT.OR P3, PT, R34, 0x9, !P0 ;  /* 0x000000092200780c */ /* 0x000fc60004761670 */
[----:B------:R-:W-:Y:S01]  /*c870*/  @!P4 STG.E.U8 desc[UR20][R26.64+0x1], R223 ;  /* 0x000001df1a00c986 */ /* 0x000fe2000c101114 */
[----:B------:R-:W-:-:S03]  /*c880*/  ISETP.LT.OR P4, PT, R34, 0xa, !P0 ;  /* 0x0000000a2200780c */ /* 0x000fc60004781670 */
[----:B------:R-:W-:Y:S01]  /*c890*/  @!P6 STG.E.U8 desc[UR20][R24.64+0x9], R221 ;  /* 0x000009dd1800e986 */ /* 0x000fe2000c101114 */
[C---:B------:R-:W-:Y:S01]  /*c8a0*/  ISETP.LT.OR P6, PT, R34.reuse, 0x12, !P1 ;  /* 0x000000122200780c */ /* 0x040fe20004fc1670 */
[----:B------:R-:W-:Y:S01]  /*c8b0*/  FMUL R219, R219, UR25 ;  /* 0x00000019dbdb7c20 */ /* 0x000fe20008400000 */
[----:B0-----:R-:W-:Y:S01]  /*c8c0*/  F2FP.SATFINITE.E4M3.F32.PACK_AB_MERGE_C R29, RZ, R222, RZ ;  /* 0x000000deff1d723e */ /* 0x001fe200048070ff */
[----:B------:R-:W-:Y:S01]  /*c8d0*/  FMUL R217, R217, UR25 ;  /* 0x00000019d9d97c20 */ /* 0x000fe20008400000 */
[----:B------:R-:W4:Y:S01]  /*c8e0*/  LDL.LU R226, [R1+0xc] ;  /* 0x00000c0001e27983 */ /* 0x000f220000300800 */
[----:B------:R-:W-:Y:S02]  /*c8f0*/  F2FP.SATFINITE.E4M3.F32.PACK_AB_MERGE_C R33, RZ, R220, RZ ;  /* 0x000000dcff21723e */ /* 0x000fe400048070ff */
[----:B------:R-:W-:Y:S01]  /*c900*/  F2FP.SATFINITE.E4M3.F32.PACK_AB_MERGE_C R219, RZ, R219, RZ ;  /* 0x000000dbffdb723e */ /* 0x000fe200048070ff */
[----:B------:R0:W-:Y:S01]  /*c910*/  @!P5 STG.E.U8 desc[UR20][R24.64+0x8], R29 ;  /* 0x0000081d1800d986 */ /* 0x0001e2000c101114 */
[----:B------:R-:W-:-:S02]  /*c920*/  ISETP.LT.OR P5, PT, R34, 0x11, !P1 ;  /* 0x000000112200780c */ /* 0x000fc40004fa1670 */
[----:B------:R-:W-:Y:S01]  /*c930*/  F2FP.SATFINITE.E4M3.F32.PACK_AB_MERGE_C R217, RZ, R217, RZ ;  /* 0x000000d9ffd9723e */ /* 0x000fe200048070ff */
[----:B---3--:R-:W3:Y:S01]  /*c940*/  LDL.LU R225, [R1+0x8] ;  /* 0x0000080001e17983 */ /* 0x008ee20000300800 */
[----:B------:R-:W-:-:S03]  /*c950*/  FMUL R218, R218, UR25 ;  /* 0x00000019dada7c20 */ /* 0x000fc60008400000 */
[----:B------:R-:W4:Y:S04]  /*c960*/  LDL.LU R224, [R1+0x4] ;  /* 0x0000040001e07983 */ /* 0x000f280000300800 */
[----:B------:R-:W3:Y:S01]  /*c970*/  LDL.LU R222, [R1] ;  /* 0x0000000001de7983 */ /* 0x000ee20000300800 */
[----:B0-----:R-:W-:Y:S01]  /*c980*/  F2FP.SATFINITE.E4M3.F32.PACK_AB_MERGE_C R29, RZ, R218, RZ ;  /* 0x000000daff1d723e */ /* 0x001fe200048070ff */
[----:B------:R-:W-:Y:S01]  /*c990*/  FMUL R216, R216, UR25 ;  /* 0x00000019d8d87c20 */ /* 0x000fe20008400000 */
[----:B------:R-:W-:Y:S01]  /*c9a0*/  FMUL R215, R215, UR25 ;  /* 0x00000019d7d77c20 */ /* 0x000fe20008400000 */
[----:B------:R0:W-:Y:S01]  /*c9b0*/  @!P3 STG.E.U8 desc[UR20][R26.64+0x8], R33 ;  /* 0x000008211a00b986 */ /* 0x0001e2000c101114 */
[C---:B------:R-:W-:Y:S01]  /*c9c0*/  ISETP.LT.OR P3, PT, R34.reuse, 0x11, !P0 ;  /* 0x000000112200780c */ /* 0x040fe20004761670 */
[----:B------:R-:W-:Y:S01]  /*c9d0*/  FMUL R213, R213, UR25 ;  /* 0x00000019d5d57c20 */ /* 0x000fe20008400000 */
[----:B------:R-:W-:Y:S01]  /*c9e0*/  F2FP.SATFINITE.E4M3.F32.PACK_AB_MERGE_C R31, RZ, R216, RZ ;  /* 0x000000d8ff1f723e */ /* 0x000fe200048070ff */
[----:B------:R-:W-:Y:S01]  /*c9f0*/  @!P4 STG.E.U8 desc[UR20][R26.64+0x9], R219 ;  /* 0x000009db1a00c986 */ /* 0x000fe2000c101114 */
[----:B------:R-:W-:Y:S01]  /*ca00*/  ISETP.LT.OR P4, PT, R34, 0x12, !P0 ;  /* 0x000000122200780c */ /* 0x000fe20004781670 */
[----:B------:R-:W-:Y:S01]  /*ca10*/  FMUL R214, R214, UR25 ;  /* 0x00000019d6d67c20 */ /* 0x000fe20008400000 */
[----:B------:R-:W-:Y:S01]  /*ca20*/  F2FP.SATFINITE.E4M3.F32.PACK_AB_MERGE_C R215, RZ, R215, RZ ;  /* 0x000000d7ffd7723e */ /* 0x000fe200048070ff */
[----:B------:R-:W-:Y:S01]  /*ca30*/  @!P6 STG.E.U8 desc[UR20][R24.64+0x11], R217 ;  /* 0x000011d91800e986 */ /* 0x000fe2000c101114 */
[----:B------:R-:W-:Y:S01]  /*ca40*/  ISETP.LT.OR P6, PT, R34, 0x1a, !P1 ;  /* 0x0000001a2200780c */ /* 0x000fe20004fc1670 */
[----:B------:R-:W-:Y:S01]  /*ca50*/  FMUL R212, R212, UR25 ;  /* 0x00000019d4d47c20 */ /* 0x000fe20008400000 */
[----:B------:R-:W-:Y:S01]  /*ca60*/  F2FP.SATFINITE.E4M3.F32.PACK_AB_MERGE_C R213, RZ, R213, RZ ;  /* 0x000000d5ffd5723e */ /* 0x000fe200048070ff */
[----:B------:R1:W-:Y:S01]  /*ca70*/  @!P5 STG.E.U8 desc[UR20][R24.64+0x10], R29 ;  /* 0x0000101d1800d986 */ /* 0x0003e2000c101114 */
[C---:B------:R-:W-:Y:S01]  /*ca80*/  ISETP.LT.OR P5, PT, R34.reuse, 0x19, !P1 ;  /* 0x000000192200780c */ /* 0x040fe20004fa1670 */
[----:B------:R-:W-:Y:S01]  /*ca90*/  FMUL R211, R211, UR25 ;  /* 0x00000019d3d37c20 */ /* 0x000fe20008400000 */
[----:B------:R-:W-:Y:S01]  /*caa0*/  FMUL R209, R209, UR25 ;  /* 0x00000019d1d17c20 */ /* 0x000fe20008400000 */
[----:B------:R1:W-:Y:S01]  /*cab0*/  @!P3 STG.E.U8 desc[UR20][R26.64+0x10], R31 ;  /* 0x0000101f1a00b986 */ /* 0x0003e2000c101114 */
[----:B------:R-:W-:Y:S01]  /*cac0*/  ISETP.LT.OR P3, PT, R34, 0x19, !P0 ;  /* 0x000000192200780c */ /* 0x000fe20004761670 */
[----:B------:R-:W-:Y:S01]  /*cad0*/  FMUL R210, R210, UR25 ;  /* 0x00000019d2d27c20 */ /* 0x000fe20008400000 */
[----:B0-----:R-:W-:Y:S01]  /*cae0*/  F2FP.SATFINITE.E4M3.F32.PACK_AB_MERGE_C R33, RZ, R212, RZ ;  /* 0x000000d4ff21723e */ /* 0x001fe200048070ff */
[----:B------:R-:W-:Y:S01]  /*caf0*/  @!P4 STG.E.U8 desc[UR20][R26.64+0x11], R215 ;  /* 0x000011d71a00c986 */ /* 0x000fe2000c101114 */
[----:B------:R-:W-:Y:S01]  /*cb00*/  ISETP.LT.OR P4, PT, R34, 0x1a, !P0 ;  /* 0x0000001a2200780c */ /* 0x000fe20004781670 */
[----:B------:R-:W-:Y:S01]  /*cb10*/  FMUL R208, R208, UR25 ;  /* 0x00000019d0d07c20 */ /* 0x000fe20008400000 */
[----:B------:R-:W-:Y:S01]  /*cb20*/  F2FP.SATFINITE.E4M3.F32.PACK_AB_MERGE_C R211, RZ, R211, RZ ;  /* 0x000000d3ffd3723e */ /* 0x000fe200048070ff */
[----:B------:R-:W-:Y:S01]  /*cb30*/  @!P6 STG.E.U8 desc[UR20][R24.64+0x19], R213 ;  /* 0x000019d51800e986 */ /* 0x000fe2000c101114 */
[----:B------:R-:W-:Y:S01]  /*cb40*/  ISETP.LT.OR P6, PT, R34, 0x22, !P1 ;  /* 0x000000222200780c */ /* 0x000fe20004fc1670 */
[----:B------:R-:W-:Y:S01]  /*cb50*/  FMUL R207, R207, UR25 ;  /* 0x00000019cfcf7c20 */ /* 0x000fe20008400000 */
[----:B-1----:R-:W-:Y:S01]  /*cb60*/  F2FP.SATFINITE.E4M3.F32.PACK_AB_MERGE_C R29, RZ, R214, RZ ;  /* 0x000000d6ff1d723e */ /* 0x002fe200048070ff */
[----:B------:R-:W-:Y:S01]  /*cb70*/  FMUL R205, R205, UR25 ;  /* 0x00000019cdcd7c20 */ /* 0x000fe20008400000 */
[----:B------:R-:W-:Y:S01]  /*cb80*/  F2FP.SATFINITE.E4M3.F32.PACK_AB_MERGE_C R209, RZ, R209, RZ ;  /* 0x000000d1ffd1723e */ /* 0x000fe200048070ff */
[----:B------:R-:W-:Y:S01]  /*cb90*/  FMUL R206, R206, UR25 ;  /* 0x00000019cece7c20 */ /* 0x000fe20008400000 */
[----:B------:R-:W-:Y:S01]  /*cba0*/  F2FP.SATFINITE.E4M3.F32.PACK_AB_MERGE_C R31, RZ, R208, RZ ;  /* 0x000000d0ff1f723e */ /* 0x000fe200048070ff */
[----:B------:R0:W-:Y:S01]  /*cbb0*/  @!P5 STG.E.U8 desc[UR20][R24.64+0x18], R29 ;  /* 0x0000181d1800d986 */ /* 0x0001e2000c101114 */
[----:B------:R-:W-:Y:S01]  /*cbc0*/  ISETP.LT.OR P5, PT, R34, 0x21, !P1 ;  /* 0x000000212200780c */ /* 0x000fe20004fa1670 */
[----:B------:R-:W-:Y:S01]  /*cbd0*/  FMUL R204, R204, UR25 ;  /* 0x00000019cccc7c20 */ /* 0x000fe20008400000 */
[----:B------:R-:W-:Y:S01]  /*cbe0*/  F2FP.SATFINITE.E4M3.F32.PACK_AB_MERGE_C R207, RZ, R207, RZ ;  /* 0x000000cfffcf723e */ /* 0x000fe200048070ff */
[----:B------:R1:W-:Y:S01]  /*cbf0*/  @!P3 STG.E.U8 desc[UR20][R26.64+0x18], R33 ;  /* 0x000018211a00b986 */ /* 0x0003e2000c101114 */
[C---:B------:R-:W-:Y:S01]  /*cc00*/  ISETP.LT.OR P3, PT, R34.reuse, 0x21, !P0 ;  /* 0x000000212200780c */ /* 0x040fe20004761670 */
[----:B------:R-:W-:Y:S01]  /*cc10*/  FMUL R203, R203, UR25 ;  /* 0x00000019cbcb7c20 */ /* 0x000fe20008400000 */
[----:B------:R-:W-:Y:S01]  /*cc20*/  F2FP.SATFINITE.E4M3.F32.PACK_AB_MERGE_C R205, RZ, R205, RZ ;  /* 0x000000cdffcd723e */ /* 0x000fe200048070ff */
[----:B------:R-:W-:Y:S01]  /*cc30*/  @!P4 STG.E.U8 desc[UR20][R26.64+0x19], R211 ;  /* 0x000019d31a00c986 */ /* 0x000fe2000c101114 */
[C---:B------:R-:W-:Y:S01]  /*cc40*/  ISETP.LT.OR P4, PT, R34.reuse, 0x22, !P0 ;  /* 0x000000222200780c */ /* 0x040fe20004781670 */
[----:B------:R-:W-:Y:S01]  /*cc50*/  FMUL R201, R201, UR25 ;  /* 0x00000019c9c97c20 */ /* 0x000fe20008400000 */
[----:B------:R-:W-:Y:S01]  /*cc60*/  F2FP.SATFINITE.E4M3.F32.PACK_AB_MERGE_C R203, RZ, R203, RZ ;  /* 0x000000cbffcb723e */ /* 0x000fe200048070ff */
[----:B------:R-:W-:Y:S01]  /*cc70*/  @!P6 STG.E.U8 desc[UR20][R24.64+0x21], R209 ;  /* 0x000021d11800e986 */ /* 0x000fe2000c101114 */
[----:B------:R-:W-:Y:S01]  /*cc80*/  ISETP.LT.OR P6, PT, R34, 0x2a, !P1 ;  /* 0x0000002a2200780c */ /* 0x000fe20004fc1670 */
[----:B------:R-:W-:Y:S01]  /*cc90*/  FMUL R202, R202, UR25 ;  /* 0x00000019caca7c20 */ /* 0x000fe20008400000 */
[----:B0-----:R-:W-:Y:S01]  /*cca0*/  F2FP.SATFINITE.E4M3.F32.PACK_AB_MERGE_C R29, RZ, R210, RZ ;  /* 0x000000d2ff1d723e */ /* 0x001fe200048070ff */
[----:B------:R-:W-:Y:S01]  /*ccb0*/  FMUL R200, R200, UR25 ;  /* 0x00000019c8c87c20 */ /* 0x000fe20008400000 */
[----:B-1----:R-:W-:Y:S01]  /*ccc0*/  F2FP.SATFINITE.E4M3.F32.PACK_AB_MERGE_C R33, RZ, R204, RZ ;  /* 0x000000ccff21723e */ /* 0x002fe200048070ff */
[----:B------:R-:W-:Y:S01]  /*ccd0*/  FMUL R199, R199, UR25 ;  /* 0x00000019c7c77c20 */ /* 0x000fe20008400000 */
[----:B------:R-:W-:Y:S01]  /*cce0*/  F2FP.SATFINITE.E4M3.F32.PACK_AB_MERGE_C R201, RZ, R201, RZ ;  /* 0x000000c9ffc9723e */ /* 0x000fe200048070ff */
[----:B------:R0:W-:Y:S01]  /*ccf0*/  @!P5 STG.E.U8 desc[UR20][R24.64+0x20], R29 ;  /* 0x0000201d1800d986 */ /* 0x0001e2000c101114 */
[C---:B------:R-:W-:Y:S01]  /*cd00*/  ISETP.LT.OR P5, PT, R34.reuse, 0x29, !P1 ;  /* 0x000000292200780c */ /* 0x040fe20004fa1670 */
[----:B------:R-:W-:Y:S01]  /*cd10*/  FMUL R197, R197, UR25 ;  /* 0x00000019c5c57c20 */ /* 0x000fe20008400000 */
[----:B------:R-:W-:Y:S01]  /*cd20*/  F2FP.SATFINITE.E4M3.F32.PACK_AB_MERGE_C R199, RZ, R199, RZ ;  /* 0x000000c7ffc7723e */ /* 0x000fe200048070ff */
[----:B------:R1:W-:Y:S01]  /*cd30*/  @!P3 STG.E.U8 desc[UR20][R26.64+0x20], R31 ;  /* 0x0000201f1a00b986 */ /* 0x0003e2000c101114 */
[----:B------:R-:W-:Y:S01]  /*cd40*/  ISETP.LT.OR P3, PT, R34, 0x29, !P0 ;  /* 0x000000292200780c */ /* 0x000fe20004761670 */
[----:B------:R-:W-:Y:S01]  /*cd50*/  FMUL R198, R198, UR25 ;  /* 0x00000019c6c67c20 */ /* 0x000fe20008400000 */
[----:B------:R-:W-:Y:S01]  /*cd60*/  F2FP.SATFINITE.E4M3.F32.PACK_AB_MERGE_C R197, RZ, R197, RZ ;  /* 0x000000c5ffc5723e */ /* 0x000fe200048070ff */
[----:B------:R-:W-:Y:S01]  /*cd70*/  @!P4 STG.E.U8 desc[UR20][R26.64+0x21], R207 ;  /* 0x000021cf1a00c986 */ /* 0x000fe2000c101114 */
[----:B------:R-:W-:Y:S01]  /*cd80*/  ISETP.LT.OR P4, PT, R34, 0x2a, !P0 ;  /* 0x0000002a2200780c */ /* 0x000fe20004781670 */
[----:B------:R-:W-:Y:S01]  /*cd90*/  FMUL R196, R196, UR25 ;  /* 0x00000019c4c47c20 */ /* 0x000fe20008400000 */
[----:B------:R-:W-:Y:S01]  /*cda0*/  FMUL R195, R195, UR25 ;  /* 0x00000019c3c37c20 */ /* 0x000fe20008400000 */
        /* <DEDUP_REMOVED lines=27> */
[----:B------:R-:W-:Y:S01]  /*cf60*/  FMUL R186, R186, UR25 ;  /* 0x00000019baba7c20 */ /* 0x000fe20008400000 */
        /* <DEDUP_REMOVED lines=154> */
[----:B-----5:R-:W-:Y:S01]  /*d910*/  FMUL R5, R5, UR25 ;  /* 0x0000001905057c20 */ /* 0x020fe20008400000 */
[----:B0-----:R-:W-:Y:S01]  /*d920*/  F2FP.SATFINITE.E4M3.F32.PACK_AB_MERGE_C R29, RZ, R170, RZ ;  /* 0x000000aaff1d723e */ /* 0x001fe200048070ff */
[----:B------:R-:W-:Y:S01]  /*d930*/  FMUL R0, R0, UR25 ;  /* 0x0000001900007c20 */ /* 0x000fe20008400000 */
[----:B-1----:R-:W-:Y:S01]  /*d940*/  F2FP.SATFINITE.E4M3.F32.PACK_AB_MERGE_C R33, RZ, R164, RZ ;  /* 0x000000a4ff21723e */ /* 0x002fe200048070ff */
[----:B------:R-:W-:Y:S01]  /*d950*/  FMUL R6, R6, UR25 ;  /* 0x0000001906067c20 */ /* 0x000fe20008400000 */
[----:B------:R-:W-:Y:S01]  /*d960*/  F2FP.SATFINITE.E4M3.F32.PACK_AB_MERGE_C R7, RZ, R7, RZ ;  /* 0x00000007ff07723e */ /* 0x000fe200048070ff */
[----:B------:R0:W-:Y:S01]  /*d970*/  @!P5 STG.E.U8 desc[UR20][R24.64+0x70], R29 ;  /* 0x0000701d1800d986 */ /* 0x0001e2000c101114 */
[----:B------:R-:W-:Y:S01]  /*d980*/  ISETP.LT.OR P5, PT, R34, 0x79, !P1 ;  /* 0x000000792200780c */ /* 0x000fe20004fa1670 */
[----:B------:R-:W-:Y:S01]  /*d990*/  FMUL R2, R2, UR25 ;  /* 0x0000001902027c20 */ /* 0x000fe20008400000 */
[----:B------:R-:W-:Y:S01]  /*d9a0*/  F2FP.SATFINITE.E4M3.F32.PACK_AB_MERGE_C R5, RZ, R5, RZ ;  /* 0x00000005ff05723e */ /* 0x000fe200048070ff */
[----:B------:R1:W-:Y:S01]  /*d9b0*/  @!P3 STG.E.U8 desc[UR20][R26.64+0x70], R31 ;  /* 0x0000701f1a00b986 */ /* 0x0003e2000c101114 */
[----:B------:R-:W-:Y:S01]  /*d9c0*/  ISETP.LT.OR P3, PT, R34, 0x79, !P0 ;  /* 0x000000792200780c */ /* 0x000fe20004761670 */
[----:B------:R-:W-:Y:S01]  /*d9d0*/  FMUL R3, R3, UR25 ;  /* 0x0000001903037c20 */ /* 0x000fe20008400000 */
[----:B------:R-:W-:Y:S01]  /*d9e0*/  FMUL R4, R4, UR25 ;  /* 0x0000001904047c20 */ /* 0x000fe20008400000 */
[----:B------:R-:W-:Y:S01]  /*d9f0*/  @!P4 STG.E.U8 desc[UR20][R26.64+0x71], R167 ;  /* 0x000071a71a00c986 */ /* 0x000fe2000c101114 */
[----:B------:R-:W-:-:S03]  /*da00*/  ISETP.LT.OR P4, PT, R34, 0x7a, !P0 ;  /* 0x0000007a2200780c */ /* 0x000fc60004781670 */
[----:B------:R-:W-:Y:S01]  /*da10*/  @!P6 STG.E.U8 desc[UR20][R24.64+0x79], R165 ;  /* 0x000079a51800e986 */ /* 0x000fe2000c101114 */
[----:B------:R-:W-:Y:S02]  /*da20*/  ISETP.LT.OR P6, PT, R34, 0x82, !P1 ;  /* 0x000000822200780c */ /* 0x000fe40004fc1670 */
[----:B0-----:R-:W-:Y:S01]  /*da30*/  F2FP.SATFINITE.E4M3.F32.PACK_AB_MERGE_C R29, RZ, R166, RZ ;  /* 0x000000a6ff1d723e */ /* 0x001fe200048070ff */
[----:B------:R-:W4:Y:S01]  /*da40*/  LDL.LU R220, [R1+0x14] ;  /* 0x0000140001dc7983 */ /* 0x000f220000300800 */
[----:B-1----:R-:W-:-:S03]  /*da50*/  F2FP.SATFINITE.E4M3.F32.PACK_AB_MERGE_C R31, RZ, R160, RZ ;  /* 0x000000a0ff1f723e */ /* 0x002fc600048070ff */
[----:B------:R0:W-:Y:S01]  /*da60*/  @!P5 STG.E.U8 desc[UR20][R24.64+0x78], R29 ;  /* 0x0000781d1800d986 */ /* 0x0001e2000c101114 */
[----:B------:R-:W-:-:S03]  /*da70*/  ISETP.LT.OR P5, PT, R34, 0x81, !P1 ;  /* 0x000000812200780c */ /* 0x000fc60004fa1670 */
[----:B------:R1:W-:Y:S01]  /*da80*/  @!P3 STG.E.U8 desc[UR20][R26.64+0x78], R33 ;  /* 0x000078211a00b986 */ /* 0x0003e2000c101114 */
[----:B------:R-:W-:-:S03]  /*da90*/  ISETP.LT.OR P3, PT, R34, 0x81, !P0 ;  /* 0x000000812200780c */ /* 0x000fc60004761670 */
        /* <DEDUP_REMOVED lines=26> */
[----:B0-----:R-:W-:Y:S02]  /*dc40*/  F2FP.SATFINITE.E4M3.F32.PACK_AB_MERGE_C R29, RZ, R154, RZ ;  /* 0x0000009aff1d723e */ /* 0x001fe400048070ff */
[----:B-1----:R-:W-:-:S03]  /*dc50*/  F2FP.SATFINITE.E4M3.F32.PACK_AB_MERGE_C R33, RZ, R20, RZ ;  /* 0x00000014ff21723e */ /* 0x002fc600048070ff */
[----:B------:R0:W-:Y:S01]  /*dc60*/  @!P5 STG.E.U8 desc[UR20][R24.64+0x90], R29 ;  /* 0x0000901d1800d986 */ /* 0x0001e2000c101114 */
[----:B------:R-:W-:-:S03]  /*dc70*/  ISETP.LT.OR P5, PT, R34, 0x99, !P1 ;  /* 0x000000992200780c */ /* 0x000fc60004fa1670 */
[----:B------:R-:W-:Y:S01]  /*dc80*/  @!P3 STG.E.U8 desc[UR20][R26.64+0x90], R31 ;  /* 0x0000901f1a00b986 */ /* 0x000fe2000c101114 */
[----:B------:R-:W-:-:S03]  /*dc90*/  ISETP.LT.OR P3, PT, R34, 0x99, !P0 ;  /* 0x000000992200780c */ /* 0x000fc60004761670 */
[----:B------:R1:W-:Y:S01]  /*dca0*/  @!P4 STG.E.U8 desc[UR20][R26.64+0x91], R23 ;  /* 0x000091171a00c986 */ /* 0x0003e2000c101114 */
[----:B------:R-:W-:-:S03]  /*dcb0*/  ISETP.LT.OR P4, PT, R34, 0x9a, !P0 ;  /* 0x0000009a2200780c */ /* 0x000fc60004781670 */
[----:B------:R2:W-:Y:S01]  /*dcc0*/  @!P6 STG.E.U8 desc[UR20][R24.64+0x99], R21 ;  /* 0x000099151800e986 */ /* 0x0005e2000c101114 */
[----:B------:R-:W-:Y:S02]  /*dcd0*/  ISETP.LT.OR P6, PT, R34, 0xa2, !P1 ;  /* 0x000000a22200780c */ /* 0x000fe40004fc1670 */
[----:B0-----:R-:W-:-:S05]  /*dce0*/  F2FP.SATFINITE.E4M3.F32.PACK_AB_MERGE_C R29, RZ, R22, RZ ;  /* 0x00000016ff1d723e */ /* 0x001fca00048070ff */
[----:B------:R-:W-:Y:S01]  /*dcf0*/  @!P5 STG.E.U8 desc[UR20][R24.64+0x98], R29 ;  /* 0x0000981d1800d986 */ /* 0x000fe2000c101114 */
[C---:B------:R-:W-:Y:S02]  /*dd00*/  ISETP.LT.OR P5, PT, R34.reuse, 0xa1, !P1 ;  /* 0x000000a12200780c */ /* 0x040fe40004fa1670 */
[----:B-1----:R-:W-:Y:S01]  /*dd10*/  F2FP.SATFINITE.E4M3.F32.PACK_AB_MERGE_C R23, RZ, R18, RZ ;  /* 0x00000012ff17723e */ /* 0x002fe200048070ff */
[----:B------:R-:W-:Y:S01]  /*dd20*/  @!P3 STG.E.U8 desc[UR20][R26.64+0x98], R33 ;  /* 0x000098211a00b986 */ /* 0x000fe2000c101114 */
[C---:B------:R-:W-:Y:S02]  /*dd30*/  ISETP.LT.OR P3, PT, R34.reuse, 0xa1, !P0 ;  /* 0x000000a12200780c */ /* 0x040fe40004761670 */
[----:B--2---:R-:W-:Y:S01]  /*dd40*/  F2FP.SATFINITE.E4M3.F32.PACK_AB_MERGE_C R21, RZ, R16, RZ ;  /* 0x00000010ff15723e */ /* 0x004fe200048070ff */
[----:B------:R0:W-:Y:S01]  /*dd50*/  @!P4 STG.E.U8 desc[UR20][R26.64+0x99], R19 ;  /* 0x000099131a00c986 */ /* 0x0001e2000c101114 */
[----:B------:R-:W-:-:S03]  /*dd60*/  ISETP.LT.OR P4, PT, R34, 0xa2, !P0 ;  /* 0x000000a22200780c */ /* 0x000fc60004781670 */
[----:B------:R1:W-:Y:S01]  /*dd70*/  @!P6 STG.E.U8 desc[UR20][R24.64+0xa1], R17 ;  /* 0x0000a1111800e986 */ /* 0x0003e2000c101114 */
[----:B------:R-:W-:-:S03]  /*dd80*/  ISETP.LT.OR P6, PT, R34, 0xaa, !P1 ;  /* 0x000000aa2200780c */ /* 0x000fc60004fc1670 */
[----:B------:R-:W-:Y:S01]  /*dd90*/  @!P5 STG.E.U8 desc[UR20][R24.64+0xa0], R23 ;  /* 0x0000a0171800d986 */ /* 0x000fe2000c101114 */
[----:B------:R-:W-:-:S03]  /*dda0*/  ISETP.LT.OR P5, PT, R34, 0xa9, !P1 ;  /* 0x000000a92200780c */ /* 0x000fc60004fa1670 */
[----:B------:R-:W-:Y:S01]  /*ddb0*/  @!P3 STG.E.U8 desc[UR20][R26.64+0xa0], R21 ;  /* 0x0000a0151a00b986 */ /* 0x000fe2000c101114 */
[C---:B------:R-:W-:Y:S02]  /*ddc0*/  ISETP.LT.OR P3, PT, R34.reuse, 0xa9, !P0 ;  /* 0x000000a92200780c */ /* 0x040fe40004761670 */
[----:B0-----:R-:W-:Y:S01]  /*ddd0*/  F2FP.SATFINITE.E4M3.F32.PACK_AB_MERGE_C R19, RZ, R14, RZ ;  /* 0x0000000eff13723e */ /* 0x001fe200048070ff */
[----:B------:R0:W-:Y:S01]  /*dde0*/  @!P4 STG.E.U8 desc[UR20][R26.64+0xa1], R15 ;  /* 0x0000a10f1a00c986 */ /* 0x0001e2000c101114 */
[C---:B------:R-:W-:Y:S02]  /*ddf0*/  ISETP.LT.OR P4, PT, R34.reuse, 0xaa, !P0 ;  /* 0x000000aa2200780c */ /* 0x040fe40004781670 */
[----:B-1----:R-:W-:Y:S01]  /*de00*/  F2FP.SATFINITE.E4M3.F32.PACK_AB_MERGE_C R17, RZ, R12, RZ ;  /* 0x0000000cff11723e */ /* 0x002fe200048070ff */
        /* <DEDUP_REMOVED lines=15> */
[----:B0-----:R-:W-:Y:S02]  /*df00*/  F2FP.SATFINITE.E4M3.F32.PACK_AB_MERGE_C R11, RZ, R6, RZ ;  /* 0x00000006ff0b723e */ /* 0x001fe400048070ff */
[C---:B------:R-:W-:Y:S01]  /*df10*/  ISETP.LT.OR P3, PT, R34.reuse, 0xb9, !P0 ;  /* 0x000000b92200780c */ /* 0x040fe20004761670 */
[----:B------:R0:W-:Y:S01]  /*df20*/  @!P4 STG.E.U8 desc[UR20][R26.64+0xb1], R7 ;  /* 0x0000b1071a00c986 */ /* 0x0001e2000c101114 */
[----:B-1----:R-:W-:Y:S02]  /*df30*/  F2FP.SATFINITE.E4M3.F32.PACK_AB_MERGE_C R9, RZ, R4, RZ ;  /* 0x00000004ff09723e */ /* 0x002fe400048070ff */
[C---:B------:R-:W-:Y:S01]  /*df40*/  ISETP.LT.OR P4, PT, R34.reuse, 0xba, !P0 ;  /* 0x000000ba2200780c */ /* 0x040fe20004781670 */
[----:B------:R1:W-:Y:S04]  /*df50*/  @!P6 STG.E.U8 desc[UR20][R24.64+0xb9], R5 ;  /* 0x0000b9051800e986 */ /* 0x0003e8000c101114 */
[----:B------:R2:W-:Y:S01]  /*df60*/  @!P5 STG.E.U8 desc[UR20][R24.64+0xb8], R11 ;  /* 0x0000b80b1800d986 */ /* 0x0005e2000c101114 */
[----:B------:R-:W-:Y:S01]  /*df70*/  FMUL R4, R227, UR25 ;  /* 0x00000019e3047c20 */ /* 0x000fe20008400000 */
[----:B------:R-:W-:-:S02]  /*df80*/  ISETP.LT.OR P5, PT, R34, 0xc1, !P1 ;  /* 0x000000c12200780c */ /* 0x000fc40004fa1670 */
[----:B0-----:R-:W-:Y:S02]  /*df90*/  F2FP.SATFINITE.E4M3.F32.PACK_AB_MERGE_C R7, RZ, R3, RZ ;  /* 0x00000003ff07723e */ /* 0x001fe400048070ff */
[----:B-1----:R-:W-:Y:S01]  /*dfa0*/  F2FP.SATFINITE.E4M3.F32.PACK_AB_MERGE_C R5, RZ, R0, RZ ;  /* 0x00000000ff05723e */ /* 0x002fe200048070ff */
[----:B---3--:R-:W-:Y:S01]  /*dfb0*/  FMUL R0, R222, UR25 ;  /* 0x00000019de007c20 */ /* 0x008fe20008400000 */
[----:B------:R-:W-:Y:S01]  /*dfc0*/  ISETP.LT.OR P6, PT, R34, 0xc2, !P1 ;  /* 0x000000c22200780c */ /* 0x000fe20004fc1670 */
[----:B------:R-:W3:Y:S01]  /*dfd0*/  LDL.LU R222, [R1+0x20] ;  /* 0x0000200001de7983 */ /* 0x000ee20000300800 */
[----:B--2---:R-:W-:Y:S02]  /*dfe0*/  F2FP.SATFINITE.E4M3.F32.PACK_AB_MERGE_C R11, RZ, R2, RZ ;  /* 0x00000002ff0b723e */ /* 0x004fe400048070ff */
[----:B------:R-:W-:Y:S01]  /*dff0*/  F2FP.SATFINITE.E4M3.F32.PACK_AB_MERGE_C R13, RZ, R0, RZ ;  /* 0x00000000ff0d723e */ /* 0x000fe200048070ff */
[----:B----4-:R-:W-:Y:S01]  /*e000*/  FMUL R0, R224, UR25 ;  /* 0x00000019e0007c20 */ /* 0x010fe20008400000 */
[----:B------:R-:W-:Y:S01]  /*e010*/  FMUL R2, R225, UR25 ;  /* 0x00000019e1027c20 */ /* 0x000fe20008400000 */
[----:B------:R-:W2:Y:S04]  /*e020*/  LDL.LU R224, [R1+0x24] ;  /* 0x0000240001e07983 */ /* 0x000ea80000300800 */
[----:B------:R-:W4:Y:S01]  /*e030*/  LDL.LU R225, [R1+0x28] ;  /* 0x0000280001e17983 */ /* 0x000f220000300800 */
[----:B------:R-:W-:-:S03]  /*e040*/  FMUL R3, R226, UR25 ;  /* 0x00000019e2037c20 */ /* 0x000fc60008400000 */
[----:B------:R-:W4:Y:S04]  /*e050*/  LDL.LU R226, [R1+0x2c] ;  /* 0x00002c0001e27983 */ /* 0x000f280000300800 */
[----:B------:R-:W4:Y:S04]  /*e060*/  LDL.LU R227, [R1+0x30] ;  /* 0x0000300001e37983 */ /* 0x000f280000300800 */
[----:B------:R-:W-:Y:S01]  /*e070*/  @!P3 STG.E.U8 desc[UR20][R26.64+0xb8], R9 ;  /* 0x0000b8091a00b986 */ /* 0x000fe2000c101114 */
[----:B------:R-:W-:-:S03]  /*e080*/  ISETP.LT.OR P3, PT, R34, 0xc1, !P0 ;  /* 0x000000c12200780c */ /* 0x000fc60004761670 */
[----:B------:R0:W-:Y:S01]  /*e090*/  @!P4 STG.E.U8 desc[UR20][R26.64+0xb9], R7 ;  /* 0x0000b9071a00c986 */ /* 0x0001e2000c101114 */
[----:B------:R-:W-:-:S03]  /*e0a0*/  ISETP.LT.OR P4, PT, R34, 0xc2, !P0 ;  /* 0x000000c22200780c */ /* 0x000fc60004781670 */
[----:B------:R-:W-:Y:S01]  /*e0b0*/  @!P5 STG.E.U8 desc[UR20][R24.64+0xc0], R11 ;  /* 0x0000c00b1800d986 */ /* 0x000fe2000c101114 */
[----:B------:R-:W-:-:S03]  /*e0c0*/  ISETP.LT.OR P5, PT, R34, 0xc9, !P1 ;  /* 0x000000c92200780c */ /* 0x000fc60004fa1670 */
[----:B------:R1:W-:Y:S01]  /*e0d0*/  @!P6 STG.E.U8 desc[UR20][R24.64+0xc1], R5 ;  /* 0x0000c1051800e986 */ /* 0x0003e2000c101114 */
[----:B0-----:R-:W-:-:S03]  /*e0e0*/  F2FP.SATFINITE.E4M3.F32.PACK_AB_MERGE_C R7, RZ, R0, RZ ;  /* 0x00000000ff07723e */ /* 0x001fc600048070ff */
[----:B------:R-:W-:Y:S01]  /*e0f0*/  @!P3 STG.E.U8 desc[UR20][R26.64+0xc0], R13 ;  /* 0x0000c00d1a00b986 */ /* 0x000fe2000c101114 */
[C---:B------:R-:W-:Y:S02]  /*e100*/  ISETP.LT.OR P6, PT, R34.reuse, 0xca, !P1 ;  /* 0x000000ca2200780c */ /* 0x040fe40004fc1670 */
[----:B-1----:R-:W-:Y:S01]  /*e110*/  F2FP.SATFINITE.E4M3.F32.PACK_AB_MERGE_C R5, RZ, R2, RZ ;  /* 0x00000002ff05723e */ /* 0x002fe200048070ff */
[----:B------:R0:W-:Y:S01]  /*e120*/  @!P4 STG.E.U8 desc[UR20][R26.64+0xc1], R7 ;  /* 0x0000c1071a00c986 */ /* 0x0001e2000c101114 */
[C---:B------:R-:W-:Y:S02]  /*e130*/  ISETP.LT.OR P3, PT, R34.reuse, 0xc9, !P0 ;  /* 0x000000c92200780c */ /* 0x040fe40004761670 */
[C---:B------:R-:W-:Y:S01]  /*e140*/  ISETP.LT.OR P4, PT, R34.reuse, 0xca, !P0 ;  /* 0x000000ca2200780c */ /* 0x040fe20004781670 */
[----:B------:R1:W-:Y:S01]  /*e150*/  @!P5 STG.E.U8 desc[UR20][R24.64+0xc8], R5 ;  /* 0x0000c8051800d986 */ /* 0x0003e2000c101114 */
[----:B------:R-:W-:Y:S02]  /*e160*/  ISETP.LT.OR P5, PT, R34, 0xd1, !P1 ;  /* 0x000000d12200780c */ /* 0x000fe40004fa1670 */
[----:B------:R-:W-:-:S02]  /*e170*/  F2FP.SATFINITE.E4M3.F32.PACK_AB_MERGE_C R9, RZ, R3, RZ ;  /* 0x00000003ff09723e */ /* 0x000fc400048070ff */
[----:B------:R-:W-:-:S03]  /*e180*/  F2FP.SATFINITE.E4M3.F32.PACK_AB_MERGE_C R11, RZ, R4, RZ ;  /* 0x00000004ff0b723e */ /* 0x000fc600048070ff */
[----:B------:R1:W-:Y:S04]  /*e190*/  @!P6 STG.E.U8 desc[UR20][R24.64+0xc9], R9 ;  /* 0x0000c9091800e986 */ /* 0x0003e8000c101114 */
[----:B------:R-:W-:Y:S01]  /*e1a0*/  @!P3 STG.E.U8 desc[UR20][R26.64+0xc8], R11 ;  /* 0x0000c80b1a00b986 */ /* 0x000fe2000c101114 */
[----:B------:R-:W-:-:S03]  /*e1b0*/  FMUL R0, R220, UR25 ;  /* 0x00000019dc007c20 */ /* 0x000fc60008400000 */
[----:B------:R-:W4:Y:S02]  /*e1c0*/  LDL.LU R220, [R1+0x34] ;  /* 0x0000340001dc7983 */ /* 0x000f240000300800 */
[----:B0-----:R-:W-:Y:S01]  /*e1d0*/  F2FP.SATFINITE.E4M3.F32.PACK_AB_MERGE_C R7, RZ, R0, RZ ;  /* 0x00000000ff07723e */ /* 0x001fe200048070ff */
[----:B------:R-:W-:Y:S02]  /*e1e0*/  FMUL R2, R221, UR25 ;  /* 0x00000019dd027c20 */ /* 0x000fe40008400000 */
[----:B------:R-:W4:Y:S03]  /*e1f0*/  LDL.LU R221, [R1+0x38] ;  /* 0x0000380001dd7983 */ /* 0x000f260000300800 */
[----:B-1----:R-:W-:Y:S01]  /*e200*/  F2FP.SATFINITE.E4M3.F32.PACK_AB_MERGE_C R5, RZ, R2, RZ ;  /* 0x00000002ff05723e */ /* 0x002fe200048070ff */
[----:B------:R-:W-:Y:S04]  /*e210*/  @!P4 STG.E.U8 desc[UR20][R26.64+0xc9], R7 ;  /* 0x0000c9071a00c986 */ /* 0x000fe8000c101114 */
[----:B------:R0:W-:Y:S01]  /*e220*/  @!P5 STG.E.U8 desc[UR20][R24.64+0xd0], R5 ;  /* 0x0000d0051800d986 */ /* 0x0001e2000c101114 */
[----:B------:R-:W-:-:S03]  /*e230*/  FMUL R3, R223, UR25 ;  /* 0x00000019df037c20 */ /* 0x000fc60008400000 */
[----:B------:R-:W4:Y:S02]  /*e240*/  LDL.LU R223, [R1+0x3c] ;  /* 0x00003c0001df7983 */ /* 0x000f240000300800 */
[----:B------:R-:W-:Y:S01]  /*e250*/  F2FP.SATFINITE.E4M3.F32.PACK_AB_MERGE_C R9, RZ, R3, RZ ;  /* 0x00000003ff09723e */ /* 0x000fe200048070ff */
[----:B---3--:R-:W-:Y:S02]  /*e260*/  FMUL R0, R222, UR25 ;  /* 0x00000019de007c20 */ /* 0x008fe40008400000 */
[----:B------:R-:W3:Y:S03]  /*e270*/  LDL.LU R222, [R1+0x40] ;  /* 0x0000400001de7983 */ /* 0x000ee60000300800 */
[----:B------:R-:W-:Y:S01]  /*e280*/  F2FP.SATFINITE.E4M3.F32.PACK_AB_MERGE_C R13, RZ, R0, RZ ;  /* 0x00000000ff0d723e */ /* 0x000fe200048070ff */
[----:B--2---:R-:W-:Y:S02]  /*e290*/  FMUL R2, R224, UR25 ;  /* 0x00000019e0027c20 */ /* 0x004fe40008400000 */
[----:B------:R-:W2:Y:S01]  /*e2a0*/  LDL.LU R224, [R1+0x44] ;  /* 0x0000440001e07983 */ /* 0x000ea20000300800 */
[----:B----4-:R-:W-:-:S03]  /*e2b0*/  FMUL R0, R225, UR25 ;  /* 0x00000019e1007c20 */ /* 0x010fc60008400000 */
[----:B------:R-:W4:Y:S01]  /*e2c0*/  LDL.LU R225, [R1+0x48] ;  /* 0x0000480001e17983 */ /* 0x000f220000300800 */
[----:B------:R-:W-:Y:S01]  /*e2d0*/  FMUL R3, R226, UR25 ;  /* 0x00000019e2037c20 */ /* 0x000fe20008400000 */
[----:B0-----:R-:W-:Y:S02]  /*e2e0*/  F2FP.SATFINITE.E4M3.F32.PACK_AB_MERGE_C R5, RZ, R0, RZ ;  /* 0x00000000ff05723e */ /* 0x001fe400048070ff */
[----:B------:R-:W4:Y:S01]  /*e2f0*/  LDL.LU R226, [R1+0x4c] ;  /* 0x00004c0001e27983 */ /* 0x000f220000300800 */
[----:B------:R-:W-:-:S03]  /*e300*/  FMUL R0, R227, UR25 ;  /* 0x00000019e3007c20 */ /* 0x000fc60008400000 */
[----:B------:R-:W4:Y:S01]  /*e310*/  LDL.LU R227, [R1+0x50] ;  /* 0x0000500001e37983 */ /* 0x000f220000300800 */
[C---:B------:R-:W-:Y:S02]  /*e320*/  ISETP.LT.OR P6, PT, R34.reuse, 0xd2, !P1 ;  /* 0x000000d22200780c */ /* 0x040fe40004fc1670 */
[C---:B------:R-:W-:Y:S01]  /*e330*/  ISETP.LT.OR P4, PT, R34.reuse, 0xd2, !P0 ;  /* 0x000000d22200780c */ /* 0x040fe20004781670 */
[----:B------:R-:W4:Y:S01]  /*e340*/  LDL.LU R218, [R1+0x54] ;  /* 0x0000540001da7983 */ /* 0x000f220000300800 */
[C---:B------:R-:W-:Y:S02]  /*e350*/  ISETP.LT.OR P3, PT, R34.reuse, 0xd1, !P0 ;  /* 0x000000d12200780c */ /* 0x040fe40004761670 */
[----:B------:R-:W-:Y:S02]  /*e360*/  ISETP.LT.OR P5, PT, R34, 0xd9, !P1 ;  /* 0x000000d92200780c */ /* 0x000fe40004fa1670 */
[----:B------:R-:W-:Y:S02]  /*e370*/  F2FP.SATFINITE.E4M3.F32.PACK_AB_MERGE_C R7, RZ, R2, RZ ;  /* 0x00000002ff07723e */ /* 0x000fe400048070ff */
[----:B------:R-:W-:-:S03]  /*e380*/  F2FP.SATFINITE.E4M3.F32.PACK_AB_MERGE_C R11, RZ, R0, RZ ;  /* 0x00000000ff0b723e */ /* 0x000fc600048070ff */
[----:B------:R0:W-:Y:S01]  /*e390*/  @!P6 STG.E.U8 desc[UR20][R24.64+0xd1], R9 ;  /* 0x0000d1091800e986 */ /* 0x0001e2000c101114 */
[----:B------:R-:W-:-:S03]  /*e3a0*/  ISETP.LT.OR P6, PT, R34, 0xda, !P1 ;  /* 0x000000da2200780c */ /* 0x000fc60004fc1670 */
[----:B------:R-:W-:Y:S01]  /*e3b0*/  @!P4 STG.E.U8 desc[UR20][R26.64+0xd1], R7 ;  /* 0x0000d1071a00c986 */ /* 0x000fe2000c101114 */
[----:B------:R-:W-:-:S03]  /*e3c0*/  ISETP.LT.OR P4, PT, R34, 0xda, !P0 ;  /* 0x000000da2200780c */ /* 0x000fc60004781670 */
[----:B------:R-:W-:Y:S01]  /*e3d0*/  @!P3 STG.E.U8 desc[UR20][R26.64+0xd0], R13 ;  /* 0x0000d00d1a00b986 */ /* 0x000fe2000c101114 */
[----:B0-----:R-:W-:-:S03]  /*e3e0*/  F2FP.SATFINITE.E4M3.F32.PACK_AB_MERGE_C R9, RZ, R3, RZ ;  /* 0x00000003ff09723e */ /* 0x001fc600048070ff */
[----:B------:R0:W-:Y:S04]  /*e3f0*/  @!P5 STG.E.U8 desc[UR20][R24.64+0xd8], R5 ;  /* 0x0000d8051800d986 */ /* 0x0001e8000c101114 */
[----:B------:R1:W-:Y:S01]  /*e400*/  @!P6 STG.E.U8 desc[UR20][R24.64+0xd9], R9 ;  /* 0x0000d9091800e986 */ /* 0x0003e2000c101114 */
[----:B------:R-:W-:-:S03]  /*e410*/  FMUL R0, R220, UR25 ;  /* 0x00000019dc007c20 */ /* 0x000fc60008400000 */
[----:B------:R-:W4:Y:S02]  /*e420*/  LDL.LU R220, [R1+0x58] ;  /* 0x0000580001dc7983 */ /* 0x000f240000300800 */
[----:B0-----:R-:W-:Y:S01]  /*e430*/  F2FP.SATFINITE.E4M3.F32.PACK_AB_MERGE_C R5, RZ, R0, RZ ;  /* 0x00000000ff05723e */ /* 0x001fe200048070ff */
[----:B------:R-:W-:Y:S02]  /*e440*/  FMUL R2, R221, UR25 ;  /* 0x00000019dd027c20 */ /* 0x000fe40008400000 */
[----:B------:R-:W4:Y:S03]  /*e450*/  LDL.LU R221, [R1+0x5c] ;  /* 0x00005c0001dd7983 */ /* 0x000f260000300800 */
[----:B------:R-:W-:Y:S01]  /*e460*/  F2FP.SATFINITE.E4M3.F32.PACK_AB_MERGE_C R7, RZ, R2, RZ ;  /* 0x00000002ff07723e */ /* 0x000fe200048070ff */
[----:B------:R0:W-:Y:S01]  /*e470*/  @!P4 STG.E.U8 desc[UR20][R26.64+0xd9], R5 ;  /* 0x0000d9051a00c986 */ /* 0x0001e2000c101114 */
[----:B------:R-:W-:-:S03]  /*e480*/  FMUL R3, R223, UR25 ;  /* 0x00000019df037c20 */ /* 0x000fc60008400000 */
[----:B------:R-:W4:Y:S02]  /*e490*/  LDL.LU R223, [R1+0x60] ;  /* 0x0000600001df7983 */ /* 0x000f240000300800 */
[----:B-1----:R-:W-:Y:S01]  /*e4a0*/  F2FP.SATFINITE.E4M3.F32.PACK_AB_MERGE_C R9, RZ, R3, RZ ;  /* 0x00000003ff09723e */ /* 0x002fe200048070ff */
[----:B---3--:R-:W-:Y:S02]  /*e4b0*/  FMUL R4, R222, UR25 ;  /* 0x00000019de047c20 */ /* 0x008fe40008400000 */
[----:B------:R-:W3:Y:S01]  /*e4c0*/  LDL.LU R222, [R1+0x64] ;  /* 0x0000640001de7983 */ /* 0x000ee20000300800 */
[----:B--2---:R-:W-:-:S03]  /*e4d0*/  FMUL R0, R224, UR25 ;  /* 0x00000019e0007c20 */ /* 0x004fc60008400000 */
[----:B------:R-:W2:Y:S01]  /*e4e0*/  LDL.LU R224, [R1+0x68] ;  /* 0x0000680001e07983 */ /* 0x000ea20000300800 */
[----:B----4-:R-:W-:Y:S01]  /*e4f0*/  FMUL R2, R225, UR25 ;  /* 0x00000019e1027c20 */ /* 0x010fe20008400000 */
[----:B0-----:R-:W-:Y:S02]  /*e500*/  F2FP.SATFINITE.E4M3.F32.PACK_AB_MERGE_C R5, RZ, R0, RZ ;  /* 0x00000000ff05723e */ /* 0x001fe400048070ff */
[----:B------:R-:W4:Y:S01]  /*e510*/  LDL.LU R225, [R1+0x6c] ;  /* 0x00006c0001e17983 */ /* 0x000f220000300800 */
[----:B------:R-:W-:-:S03]  /*e520*/  FMUL R3, R226, UR25 ;  /* 0x00000019e2037c20 */ /* 0x000fc60008400000 */
[----:B------:R-:W4:Y:S01]  /*e530*/  LDL.LU R226, [R1+0x70] ;  /* 0x0000700001e27983 */ /* 0x000f220000300800 */
[----:B------:R-:W-:-:S03]  /*e540*/  FMUL R0, R227, UR25 ;  /* 0x00000019e3007c20 */ /* 0x000fc60008400000 */
[----:B------:R-:W4:Y:S01]  /*e550*/  LDL.LU R227, [R1+0x74] ;  /* 0x0000740001e37983 */ /* 0x000f220000300800 */
[C---:B------:R-:W-:Y:S02]  /*e560*/  ISETP.LT.OR P3, PT, R34.reuse, 0xd9, !P0 ;  /* 0x000000d92200780c */ /* 0x040fe40004761670 */
[C---:B------:R-:W-:Y:S02]  /*e570*/  ISETP.LT.OR P5, PT, R34.reuse, 0xe1, !P1 ;  /* 0x000000e12200780c */ /* 0x040fe40004fa1670 */
[C---:B------:R-:W-:Y:S02]  /*e580*/  ISETP.LT.OR P6, PT, R34.reuse, 0xe2, !P1 ;  /* 0x000000e22200780c */ /* 0x040fe40004fc1670 */
[----:B------:R-:W-:-:S07]  /*e590*/  ISETP.LT.OR P4, PT, R34, 0xe2, !P0 ;  /* 0x000000e22200780c */ /* 0x000fce0004781670 */
[----:B------:R-:W-:Y:S01]  /*e5a0*/  @!P3 STG.E.U8 desc[UR20][R26.64+0xd8], R11 ;  /* 0x0000d80b1a00b986 */ /* 0x000fe2000c101114 */
[----:B------:R-:W-:-:S03]  /*e5b0*/  ISETP.LT.OR P3, PT, R34, 0xe1, !P0 ;  /* 0x000000e12200780c */ /* 0x000fc60004761670 */
[----:B------:R0:W-:Y:S01]  /*e5c0*/  @!P5 STG.E.U8 desc[UR20][R24.64+0xe0], R7 ;  /* 0x0000e0071800d986 */ /* 0x0001e2000c101114 */
[----:B------:R-:W-:-:S03]  /*e5d0*/  ISETP.LT.OR P5, PT, R34, 0xe9, !P1 ;  /* 0x000000e92200780c */ /* 0x000fc60004fa1670 */
[----:B------:R1:W-:Y:S01]  /*e5e0*/  @!P6 STG.E.U8 desc[UR20][R24.64+0xe1], R9 ;  /* 0x0000e1091800e986 */ /* 0x0003e2000c101114 */
[----:B------:R-:W-:Y:S02]  /*e5f0*/  ISETP.LT.OR P6, PT, R34, 0xea, !P1 ;  /* 0x000000ea2200780c */ /* 0x000fe40004fc1670 */
[----:B------:R-:W-:Y:S01]  /*e600*/  F2FP.SATFINITE.E4M3.F32.PACK_AB_MERGE_C R13, RZ, R4, RZ ;  /* 0x00000004ff0d723e */ /* 0x000fe200048070ff */
[----:B------:R1:W-:Y:S01]  /*e610*/  @!P4 STG.E.U8 desc[UR20][R26.64+0xe1], R5 ;  /* 0x0000e1051a00c986 */ /* 0x0003e2000c101114 */
[----:B0-----:R-:W-:-:S03]  /*e620*/  F2FP.SATFINITE.E4M3.F32.PACK_AB_MERGE_C R7, RZ, R2, RZ ;  /* 0x00000002ff07723e */ /* 0x001fc600048070ff */
[----:B------:R-:W-:Y:S01]  /*e630*/  @!P3 STG.E.U8 desc[UR20][R26.64+0xe0], R13 ;  /* 0x0000e00d1a00b986 */ /* 0x000fe2000c101114 */
[----:B-1----:R-:W-:-:S03]  /*e640*/  F2FP.SATFINITE.E4M3.F32.PACK_AB_MERGE_C R9, RZ, R3, RZ ;  /* 0x00000003ff09723e */ /* 0x002fc600048070ff */
[----:B------:R0:W-:Y:S01]  /*e650*/  @!P5 STG.E.U8 desc[UR20][R24.64+0xe8], R7 ;  /* 0x0000e8071800d986 */ /* 0x0001e2000c101114 */
[C---:B------:R-:W-:Y:S02]  /*e660*/  ISETP.LT.OR P3, PT, R34.reuse, 0xe9, !P0 ;  /* 0x000000e92200780c */ /* 0x040fe40004761670 */
[C---:B------:R-:W-:Y:S01]  /*e670*/  ISETP.LT.OR P4, PT, R34.reuse, 0xea, !P0 ;  /* 0x000000ea2200780c */ /* 0x040fe20004781670 */
[----:B------:R1:W-:Y:S01]  /*e680*/  @!P6 STG.E.U8 desc[UR20][R24.64+0xe9], R9 ;  /* 0x0000e9091800e986 */ /* 0x0003e2000c101114 */
[----:B------:R-:W-:Y:S01]  /*e690*/  ISETP.LT.OR P5, PT, R34, 0xf1, !P1 ;  /* 0x000000f12200780c */ /* 0x000fe20004fa1670 */
[----:B------:R-:W-:Y:S01]  /*e6a0*/  FMUL R2, R218, UR25 ;  /* 0x00000019da027c20 */ /* 0x000fe20008400000 */
[----:B------:R-:W-:Y:S02]  /*e6b0*/  ISETP.LT.OR P6, PT, R34, 0xf2, !P1 ;  /* 0x000000f22200780c */ /* 0x000fe40004fc1670 */
[----:B------:R-:W-:Y:S02]  /*e6c0*/  F2FP.SATFINITE.E4M3.F32.PACK_AB_MERGE_C R11, RZ, R0, RZ ;  /* 0x00000000ff0b723e */ /* 0x000fe400048070ff */
[----:B------:R-:W-:-:S03]  /*e6d0*/  F2FP.SATFINITE.E4M3.F32.PACK_AB_MERGE_C R5, RZ, R2, RZ ;  /* 0x00000002ff05723e */ /* 0x000fc600048070ff */
[----:B------:R-:W-:Y:S01]  /*e6e0*/  @!P3 STG.E.U8 desc[UR20][R26.64+0xe8], R11 ;  /* 0x0000e80b1a00b986 */ /* 0x000fe2000c101114 */
[----:B------:R-:W-:-:S03]  /*e6f0*/  ISETP.LT.OR P3, PT, R34, 0xf1, !P0 ;  /* 0x000000f12200780c */ /* 0x000fc60004761670 */
[----:B------:R-:W-:Y:S01]  /*e700*/  @!P4 STG.E.U8 desc[UR20][R26.64+0xe9], R5 ;  /* 0x0000e9051a00c986 */ /* 0x000fe2000c101114 */
[C---:B------:R-:W-:Y:S02]  /*e710*/  ISETP.LT.OR P4, PT, R34.reuse, 0xf9, !P1 ;  /* 0x000000f92200780c */ /* 0x040fe40004f81670 */
[----:B------:R-:W-:Y:S01]  /*e720*/  ISETP.LT.OR P1, PT, R34, 0xfa, !P1 ;  /* 0x000000fa2200780c */ /* 0x000fe20004f21670 */
[----:B------:R-:W-:-:S05]  /*e730*/  FMUL R0, R220, UR25 ;  /* 0x00000019dc007c20 */ /* 0x000fca0008400000 */
[----:B0-----:R-:W-:-:S05]  /*e740*/  F2FP.SATFINITE.E4M3.F32.PACK_AB_MERGE_C R7, RZ, R0, RZ ;  /* 0x00000000ff07723e */ /* 0x001fca00048070ff */
[----:B------:R0:W-:Y:S01]  /*e750*/  @!P5 STG.E.U8 desc[UR20][R24.64+0xf0], R7 ;  /* 0x0000f0071800d986 */ /* 0x0001e2000c101114 */
[----:B------:R-:W-:-:S05]  /*e760*/  FMUL R3, R221, UR25 ;  /* 0x00000019dd037c20 */ /* 0x000fca0008400000 */
[----:B-1----:R-:W-:Y:S02]  /*e770*/  F2FP.SATFINITE.E4M3.F32.PACK_AB_MERGE_C R9, RZ, R3, RZ ;  /* 0x00000003ff09723e */ /* 0x002fe400048070ff */
[----:B------:R-:W-:-:S03]  /*e780*/  ISETP.LT.OR P5, PT, R34, 0xf2, !P0 ;  /* 0x000000f22200780c */ /* 0x000fc600047a1670 */
[----:B------:R1:W-:Y:S01]  /*e790*/  @!P6 STG.E.U8 desc[UR20][R24.64+0xf1], R9 ;  /* 0x0000f1091800e986 */ /* 0x0003e2000c101114 */
[C---:B------:R-:W-:Y:S02]  /*e7a0*/  ISETP.LT.OR P6, PT, R34.reuse, 0xf9, !P0 ;  /* 0x000000f92200780c */ /* 0x040fe400047c1670 */
[----:B------:R-:W-:Y:S01]  /*e7b0*/  ISETP.LT.OR P0, PT, R34, 0xfa, !P0 ;  /* 0x000000fa2200780c */ /* 0x000fe20004701670 */
[----:B------:R-:W-:-:S05]  /*e7c0*/  FMUL R0, R223, UR25 ;  /* 0x00000019df007c20 */ /* 0x000fca0008400000 */
[----:B------:R-:W-:-:S05]  /*e7d0*/  F2FP.SATFINITE.E4M3.F32.PACK_AB_MERGE_C R13, RZ, R0, RZ ;  /* 0x00000000ff0d723e */ /* 0x000fca00048070ff */
[----:B------:R0:W-:Y:S01]  /*e7e0*/  @!P3 STG.E.U8 desc[UR20][R26.64+0xf0], R13 ;  /* 0x0000f00d1a00b986 */ /* 0x0001e2000c101114 */
[----:B---3--:R-:W-:Y:S01]  /*e7f0*/  FMUL R0, R222, UR25 ;  /* 0x00000019de007c20 */ /* 0x008fe20008400000 */
[----:B--2---:R-:W-:Y:S01]  /*e800*/  FMUL R2, R224, UR25 ;  /* 0x00000019e0027c20 */ /* 0x004fe20008400000 */
[----:B----4-:R-:W-:-:S03]  /*e810*/  FMUL R3, R225, UR25 ;  /* 0x00000019e1037c20 */ /* 0x010fc60008400000 */
[----:B0-----:R-:W-:Y:S01]  /*e820*/  F2FP.SATFINITE.E4M3.F32.PACK_AB_MERGE_C R7, RZ, R0, RZ ;  /* 0x00000000ff07723e */ /* 0x001fe200048070ff */
[----:B------:R-:W-:Y:S01]  /*e830*/  FMUL R4, R226, UR25 ;  /* 0x00000019e2047c20 */ /* 0x000fe20008400000 */
[----:B------:R-:W-:Y:S01]  /*e840*/  FMUL R5, R227, UR25 ;  /* 0x00000019e3057c20 */ /* 0x000fe20008400000 */
[----:B-1----:R-:W-:Y:S02]  /*e850*/  F2FP.SATFINITE.E4M3.F32.PACK_AB_MERGE_C R9, RZ, R2, RZ ;  /* 0x00000002ff09723e */ /* 0x002fe400048070ff */
[----:B------:R-:W-:Y:S02]  /*e860*/  F2FP.SATFINITE.E4M3.F32.PACK_AB_MERGE_C R3, RZ, R3, RZ ;  /* 0x00000003ff03723e */ /* 0x000fe400048070ff */
[----:B------:R-:W-:Y:S02]  /*e870*/  F2FP.SATFINITE.E4M3.F32.PACK_AB_MERGE_C R11, RZ, R4, RZ ;  /* 0x00000004ff0b723e */ /* 0x000fe400048070ff */
[----:B------:R-:W-:Y:S01]  /*e880*/  F2FP.SATFINITE.E4M3.F32.PACK_AB_MERGE_C R5, RZ, R5, RZ ;  /* 0x00000005ff05723e */ /* 0x000fe200048070ff */
[----:B------:R0:W-:Y:S04]  /*e890*/  @!P5 STG.E.U8 desc[UR20][R26.64+0xf1], R7 ;  /* 0x0000f1071a00d986 */ /* 0x0001e8000c101114 */
[----:B------:R0:W-:Y:S04]  /*e8a0*/  @!P4 STG.E.U8 desc[UR20][R24.64+0xf8], R9 ;  /* 0x0000f8091800c986 */ /* 0x0001e8000c101114 */
[----:B------:R0:W-:Y:S04]  /*e8b0*/  @!P1 STG.E.U8 desc[UR20][R24.64+0xf9], R3 ;  /* 0x0000f90318009986 */ /* 0x0001e8000c101114 */
[----:B------:R0:W-:Y:S04]  /*e8c0*/  @!P6 STG.E.U8 desc[UR20][R26.64+0xf8], R11 ;  /* 0x0000f80b1a00e986 */ /* 0x0001e8000c101114 */
[----:B------:R0:W-:Y:S02]  /*e8d0*/  @!P0 STG.E.U8 desc[UR20][R26.64+0xf9], R5 ;  /* 0x0000f9051a008986 */ /* 0x0001e4000c101114 */
.L_x_297:
[----:B------:R-:W-:Y:S05]  /*e8e0*/  BSYNC B0 ;  /* 0x0000000000007941 */ /* 0x000fea0003800000 */
.L_x_39:
[----:B------:R-:W2:Y:S01]  /*e8f0*/  LDL.LU R22, [R1+0x84] ;  /* 0x0000840001167983 */ /* 0x000ea20000300800 */
[----:B0-----:R-:W-:Y:S01]  /*e900*/  IMAD.U32 R3, RZ, RZ, UR18 ;  /* 0x00000012ff037e24 */ /* 0x001fe2000f8e00ff */
[----:B------:R-:W-:Y:S02]  /*e910*/  ULDC.64 UR6, c[0x0][0x650] ;  /* 0x0001940000067ab9 */ /* 0x000fe40000000a00 */
[----:B------:R-:W3:Y:S01]  /*e920*/  LDL.LU R19, [R1+0x88] ;  /* 0x0000880001137983 */ /* 0x000ee20000300800 */
[----:B-----5:R-:W-:Y:S01]  /*e930*/  IMAD.U32 R0, RZ, RZ, UR22 ;  /* 0x00000016ff007e24 */ /* 0x020fe2000f8e00ff */
[----:B------:R0:W-:Y:S01]  /*e940*/  SYNCS.ARRIVE.TRANS64.A1T0 RZ, [R3+UR29], RZ ;  /* 0x000000ff03ff79a7 */ /* 0x0001e2000810001d */
[----:B------:R-:W-:Y:S02]  /*e950*/  IMAD.U32 R2, RZ, RZ, UR22 ;  /* 0x00000016ff027e24 */ /* 0x000fe4000f8e00ff */
[----:B------:R-:W-:Y:S02]  /*e960*/  IMAD.MOV.U32 R4, RZ, RZ, -0x1 ;  /* 0xffffffffff047424 */ /* 0x000fe400078e00ff */
[----:B0-----:R-:W-:Y:S01]  /*e970*/  IMAD.U32 R3, RZ, RZ, UR15 ;  /* 0x0000000fff037e24 */ /* 0x001fe2000f8e00ff */
[----:B---3--:R-:W-:-:S02]  /*e980*/  LEA R19, P0, R0, R19, 0x1 ;  /* 0x0000001300137211 */ /* 0x008fc400078008ff */
[----:B------:R-:W-:Y:S02]  /*e990*/  PRMT R0, RZ, 0x7610, R0 ;  /* 0x00007610ff007816 */ /* 0x000fe40000000000 */
[----:B--2---:R-:W-:Y:S01]  /*e9a0*/  LEA.HI.X R22, R2, R22, R3, 0x1, P0 ;  /* 0x0000001602167211 */ /* 0x004fe200000f0c03 */
[----:B------:R-:W-:Y:S01]  /*e9b0*/  IMAD.MOV.U32 R2, RZ, RZ, -0x1 ;  /* 0xffffffffff027424 */ /* 0x000fe200078e00ff */
[----:B------:R0:W-:Y:S01]  /*e9c0*/  STL [R1+0x88], R19 ;  /* 0x0000881301007387 */ /* 0x0001e20000100800 */
[----:B------:R-:W-:Y:S01]  /*e9d0*/  IMAD.MOV.U32 R3, RZ, RZ, -0x1 ;  /* 0xffffffffff037424 */ /* 0x000fe200078e00ff */
[----:B------:R-:W-:Y:S02]  /*e9e0*/  ISETP.GE.U32.AND P0, PT, R19, UR6, PT ;  /* 0x0000000613007c0c */ /* 0x000fe4000bf06070 */
[----:B------:R0:W-:Y:S02]  /*e9f0*/  STL [R1+0x84], R22 ;  /* 0x0000841601007387 */ /* 0x0001e40000100800 */
[----:B------:R-:W-:-:S02]  /*ea00*/  ISETP.GE.U32.AND.EX P0, PT, R22, UR7, PT, P0 ;  /* 0x0000000716007c0c */ /* 0x000fc4000bf06100 */
[----:B------:R0:W-:Y:S04]  /*ea10*/  STL [R1+0x8c], R4 ;  /* 0x00008c0401007387 */ /* 0x0001e80000100800 */
[----:B------:R0:W-:Y:S04]  /*ea20*/  STL [R1+0x7c], R2 ;  /* 0x00007c0201007387 */ /* 0x0001e80000100800 */
[----:B------:R0:W-:Y:S03]  /*ea30*/  STL [R1+0x90], R3 ;  /* 0x0000900301007387 */ /* 0x0001e60000100800 */
[----:B------:R-:W-:Y:S05]  /*ea40*/  @P0 BRA `(.L_x_298) ;  /* 0x0000000400740947 */ /* 0x000fea0003800000 */
[----:B------:R-:W2:Y:S01]  /*ea50*/  S2R R14, SR_CTAID.X ;  /* 0x00000000000e7919 */ /* 0x000ea20000002500 */
[----:B------:R-:W3:Y:S01]  /*ea60*/  LDC.64 R8, c[0x0][0x628] ;  /* 0x00018a00ff087b82 */ /* 0x000ee20000000a00 */
[----:B------:R-:W-:Y:S01]  /*ea70*/  ULDC UR6, c[0x0][0x150] ;  /* 0x0000540000067ab9 */ /* 0x000fe20000000800 */
[----:B------:R-:W-:Y:S01]  /*ea80*/  IMAD.MOV.U32 R6, RZ, RZ, R19 ;  /* 0x000000ffff067224 */ /* 0x000fe200078e0013 */
[----:B------:R-:W0:Y:S01]  /*ea90*/  S2R R16, SR_CTAID.Y ;  /* 0x0000000000107919 */ /* 0x000e220000002600 */
[----:B------:R-:W-:-:S04]  /*eaa0*/  IMAD.MOV.U32 R7, RZ, RZ, R22 ;  /* 0x000000ffff077224 */ /* 0x000fc800078e0016 */
[----:B------:R-:W0:Y:S08]  /*eab0*/  LDC R17, c[0x0][0x144] ;  /* 0x00005100ff117b82 */ /* 0x000e300000000800 */
[----:B------:R-:W0:Y:S08]  /*eac0*/  LDC R10, c[0x0][0x630] ;  /* 0x00018c00ff0a7b82 */ /* 0x000e300000000800 */
[----:B------:R-:W0:Y:S01]  /*ead0*/  LDC.64 R12, c[0x0][0x620] ;  /* 0x00018800ff0c7b82 */ /* 0x000e220000000a00 */
[----:B---3--:R-:W-:-:S04]  /*eae0*/  ISETP.NE.U32.AND P0, PT, R8, RZ, PT ;  /* 0x000000ff0800720c */ /* 0x008fc80003f05070 */
[----:B------:R-:W-:Y:S02]  /*eaf0*/  ISETP.NE.AND.EX P0, PT, R9, RZ, PT, P0 ;  /* 0x000000ff0900720c */ /* 0x000fe40003f05300 */
[----:B--2---:R-:W-:-:S05]  /*eb00*/  I2FP.F32.U32 R0, R14 ;  /* 0x0000000e00007245 */ /* 0x004fca0000201000 */
[----:B------:R-:W-:-:S04]  /*eb10*/  FMUL R0, R0, UR6 ;  /* 0x0000000600007c20 */ /* 0x000fc80008400000 */
[----:B------:R2:W3:Y:S02]  /*eb20*/  F2I.U32.TRUNC.NTZ R15, R0 ;  /* 0x00000000000f7305 */ /* 0x0004e4000020f000 */
[----:B------:R-:W-:Y:S05]  /*eb30*/  @!P0 BRA `(.L_x_299) ;  /* 0x0000000000288947 */ /* 0x000fea0003800000 */
[----:B--2---:R-:W2:Y:S02]  /*eb40*/  LDC R0, c[0x0][0x634] ;  /* 0x00018d00ff007b82 */ /* 0x004ea40000000800 */
[----:B--2---:R-:W-:-:S05]  /*eb50*/  IADD3 R7, P0, R19, R0, RZ ;  /* 0x0000000013077210 */ /* 0x004fca0007f1e0ff */
[----:B------:R-:W-:-:S04]  /*eb60*/  IMAD.X R11, RZ, RZ, R22, P0 ;  /* 0x000000ffff0b7224 */ /* 0x000fc800000e0616 */
[----:B0-----:R-:W-:-:S04]  /*eb70*/  IMAD.WIDE.U32 R2, R11, R8, RZ ;  /* 0x000000080b027225 */ /* 0x001fc800078e00ff */
[----:B------:R-:W-:-:S04]  /*eb80*/  IMAD.WIDE.U32 R4, P0, R7, R9, R2 ;  /* 0x0000000907047225 */ /* 0x000fc80007800002 */
[----:B------:R-:W-:-:S04]  /*eb90*/  IMAD.WIDE.U32 R2, R7, R8, RZ ;  /* 0x0000000807027225 */ /* 0x000fc800078e00ff */
[----:B------:R-:W-:Y:S01]  /*eba0*/  IMAD.X R7, RZ, RZ, RZ, P0 ;  /* 0x000000ffff077224 */ /* 0x000fe200000e06ff */
[----:B------:R-:W-:Y:S01]  /*ebb0*/  IADD3 RZ, P0, R3, R4, RZ ;  /* 0x0000000403ff7210 */ /* 0x000fe20007f1e0ff */
[----:B------:R-:W-:-:S04]  /*ebc0*/  IMAD.MOV.U32 R6, RZ, RZ, R5 ;  /* 0x000000ffff067224 */ /* 0x000fc800078e0005 */
[----:B------:R-:W-:-:S08]  /*ebd0*/  IMAD.WIDE.U32.X R6, R11, R9, R6, P0 ;  /* 0x000000090b067225 */ /* 0x000fd000000e0406 */
.L_x_299:
[-CC-:B0-----:R-:W-:Y:S01]  /*ebe0*/  SHF.R.U64 R11, R6, R10.reuse, R7.reuse ;  /* 0x0000000a060b7219 */ /* 0x181fe20000001207 */
[----:B------:R-:W0:Y:S01]  /*ebf0*/  LDC.64 R20, c[0x0][0x640] ;  /* 0x00019000ff147b82 */ /* 0x000e220000000a00 */
[----:B--2---:R-:W-:Y:S01]  /*ec00*/  SHF.R.U32.HI R0, RZ, R10, R7 ;  /* 0x0000000aff007219 */ /* 0x004fe20000011607 */
[----:B------:R-:W-:Y:S01]  /*ec10*/  IMAD.MOV.U32 R2, RZ, RZ, R19 ;  /* 0x000000ffff027224 */ /* 0x000fe200078e0013 */
[----:B------:R-:W-:Y:S01]  /*ec20*/  IADD3 R5, P0, RZ, -R11, RZ ;  /* 0x8000000bff057210 */ /* 0x000fe20007f1e0ff */
[----:B---3--:R-:W-:Y:S01]  /*ec30*/  IMAD.MOV R15, RZ, RZ, -R15 ;  /* 0x000000ffff0f7224 */ /* 0x008fe200078e0a0f */
[----:B------:R-:W-:Y:S01]  /*ec40*/  ULDC UR6, c[0x0][0x154] ;  /* 0x0000550000067ab9 */ /* 0x000fe20000000800 */
[----:B------:R-:W-:Y:S02]  /*ec50*/  IMAD.MOV.U32 R7, RZ, RZ, 0x1 ;  /* 0x00000001ff077424 */ /* 0x000fe400078e00ff */
[----:B------:R-:W2:Y:S01]  /*ec60*/  LDC R4, c[0x0][0x618] ;  /* 0x00018600ff047b82 */ /* 0x000ea20000000800 */
[----:B------:R-:W-:-:S02]  /*ec70*/  IMAD.X R3, RZ, RZ, ~R0, P0 ;  /* 0x000000ffff037224 */ /* 0x000fc400000e0e00 */
[----:B------:R-:W-:Y:S02]  /*ec80*/  IMAD R17, R17, R15, R14 ;  /* 0x0000000f11117224 */ /* 0x000fe400078e020e */
[-C--:B------:R-:W-:Y:S02]  /*ec90*/  IMAD R0, R3, R12.reuse, RZ ;  /* 0x0000000c03007224 */ /* 0x080fe400078e02ff */
[----:B------:R-:W-:Y:S01]  /*eca0*/  IMAD.MOV.U32 R3, RZ, RZ, R22 ;  /* 0x000000ffff037224 */ /* 0x000fe200078e0016 */
[----:B------:R-:W3:Y:S01]  /*ecb0*/  LDC R6, c[0x0][0x608] ;  /* 0x00018200ff067b82 */ /* 0x000ee20000000800 */
[----:B------:R-:W-:-:S04]  /*ecc0*/  IMAD.WIDE.U32 R2, R5, R12, R2 ;  /* 0x0000000c05027225 */ /* 0x000fc800078e0002 */
[----:B------:R-:W-:-:S03]  /*ecd0*/  IMAD R5, R5, R13, R0 ;  /* 0x0000000d05057224 */ /* 0x000fc600078e0200 */
[----:B------:R-:W5:Y:S01]  /*ece0*/  LDC R18, c[0x0][0x658] ;  /* 0x00019600ff127b82 */ /* 0x000f620000000800 */
[----:B------:R-:W-:Y:S01]  /*ecf0*/  I2FP.F32.U32 R0, R16 ;  /* 0x0000001000007245 */ /* 0x000fe20000201000 */
[----:B------:R-:W-:Y:S01]  /*ed00*/  IMAD.IADD R3, R3, 0x1, R5 ;  /* 0x0000000103037824 */ /* 0x000fe200078e0205 */
[----:B0-----:R-:W-:Y:S01]  /*ed10*/  ISETP.NE.U32.AND P0, PT, R20, RZ, PT ;  /* 0x000000ff1400720c */ /* 0x001fe20003f05070 */
[----:B------:R-:W-:Y:S02]  /*ed20*/  IMAD.MOV.U32 R5, RZ, RZ, -0x1 ;  /* 0xffffffffff057424 */ /* 0x000fe400078e00ff */
[----:B------:R-:W-:Y:S02]  /*ed30*/  FMUL R0, R0, UR6 ;  /* 0x0000000600007c20 */ /* 0x000fe40008400000 */
[----:B------:R-:W0:Y:S01]  /*ed40*/  LDC R15, c[0x0][0x148] ;  /* 0x00005200ff0f7b82 */ /* 0x000e220000000800 */
[----:B--2---:R-:W-:Y:S01]  /*ed50*/  SHF.R.U64 R10, R2, R4, R3 ;  /* 0x00000004020a7219 */ /* 0x004fe20000001203 */
[----:B------:R2:W0:Y:S01]  /*ed60*/  F2I.U32.TRUNC.NTZ R13, R0 ;  /* 0x00000000000d7305 */ /* 0x000422000020f000 */
[----:B------:R-:W-:-:S02]  /*ed70*/  ISETP.NE.AND.EX P0, PT, R21, RZ, PT, P0 ;  /* 0x000000ff1500720c */ /* 0x000fc40003f05300 */
[----:B------:R-:W-:-:S03]  /*ed80*/  SHF.R.U32.HI R3, RZ, R4, R3 ;  /* 0x00000004ff037219 */ /* 0x000fc60000011603 */
[----:B------:R-:W0:Y:S01]  /*ed90*/  LDC R14, c[0x0][0x600] ;  /* 0x00018000ff0e7b82 */ /* 0x000e220000000800 */
[-CC-:B---3--:R-:W-:Y:S02]  /*eda0*/  SHF.R.U64 R8, R10, R6.reuse, R3.reuse ;  /* 0x000000060a087219 */ /* 0x188fe40000001203 */
[----:B------:R-:W-:-:S05]  /*edb0*/  SHF.R.U32.HI R3, RZ, R6, R3 ;  /* 0x00000006ff037219 */ /* 0x000fca0000011603 */
[----:B------:R-:W3:Y:S01]  /*edc0*/  LDC R22, c[0x0][0x648] ;  /* 0x00019200ff167b82 */ /* 0x000ee20000000800 */
[-CC-:B-----5:R-:W-:Y:S02]  /*edd0*/  SHF.R.U64 R12, R8, R18.reuse, R3.reuse ;  /* 0x00000012080c7219 */ /* 0x1a0fe40000001203 */
[-C--:B------:R-:W-:Y:S02]  /*ede0*/  SHF.L.U32 R5, R5, R18.reuse, RZ ;  /* 0x0000001205057219 */ /* 0x080fe400000006ff */
[-C--:B------:R-:W-:Y:S01]  /*edf0*/  SHF.R.U32.HI R3, RZ, R18.reuse, R3 ;  /* 0x00000012ff037219 */ /* 0x080fe20000011603 */
[----:B------:R-:W-:Y:S01]  /*ee00*/  IMAD.MOV.U32 R2, RZ, RZ, R12 ;  /* 0x000000ffff027224 */ /* 0x000fe200078e000c */
[----:B------:R-:W-:Y:S01]  /*ee10*/  SHF.L.U32 R18, R7, R18, RZ ;  /* 0x0000001207127219 */ /* 0x000fe200000006ff */
[----:B------:R-:W0:Y:S01]  /*ee20*/  LDC R23, c[0x0][0x638] ;  /* 0x00018e00ff177b82 */ /* 0x000e220000000800 */
[----:B------:R-:W-:-:S07]  /*ee30*/  LOP3.LUT R19, RZ, R5, RZ, 0x33, !PT ;  /* 0x00000005ff137212 */ /* 0x000fce00078e33ff */
[----:B------:R-:W0:Y:S01]  /*ee40*/  LDC R24, c[0x0][0x610] ;  /* 0x00018400ff187b82 */ /* 0x000e220000000800 */
[----:B--2---:R-:W-:Y:S05]  /*ee50*/  @!P0 BRA `(.L_x_300) ;  /* 0x0000000000288947 */ /* 0x004fea0003800000 */
[----:B------:R-:W2:Y:S02]  /*ee60*/  LDC R7, c[0x0][0x64c] ;  /* 0x00019300ff077b82 */ /* 0x000ea40000000800 */
[----:B--2---:R-:W-:-:S05]  /*ee70*/  IADD3 R7, P0, R12, R7, RZ ;  /* 0x000000070c077210 */ /* 0x004fca0007f1e0ff */
        /* <DEDUP_REMOVED lines=8> */
.L_x_300:
[----:B---3--:R-:W-:Y:S01]  /*ef00*/  SHF.R.U64 R0, R2, R22, R3 ;  /* 0x0000001602007219 */ /* 0x008fe20000001203 */
[----:B0-----:R-:W-:Y:S01]  /*ef10*/  VIADD R7, R14, 0xffffffff ;  /* 0xffffffff0e077836 */ /* 0x001fe20000000000 */
[----:B------:R-:W-:Y:S01]  /*ef20*/  LOP3.LUT R5, R8, R19, RZ, 0xc0, !PT ;  /* 0x0000001308057212 */ /* 0x000fe200078ec0ff */
[----:B------:R-:W-:Y:S02]  /*ef30*/  IMAD.MOV R13, RZ, RZ, -R13 ;  /* 0x000000ffff0d7224 */ /* 0x000fe400078e0a0d */
[----:B------:R-:W-:Y:S02]  /*ef40*/  IMAD.MOV R3, RZ, RZ, -R0 ;  /* 0x000000ffff037224 */ /* 0x000fe400078e0a00 */
[----:B------:R-:W-:Y:S01]  /*ef50*/  IMAD R2, R18, R0, R5 ;  /* 0x0000000012027224 */ /* 0x000fe200078e0205 */
[----:B------:R-:W-:Y:S01]  /*ef60*/  LOP3.LUT R5, R10, R7, RZ, 0xc0, !PT ;  /* 0x000000070a057212 */ /* 0x000fe200078ec0ff */
[----:B------:R-:W-:Y:S02]  /*ef70*/  @P2 IMAD R17, R15, R13, R16 ;  /* 0x0000000d0f112224 */ /* 0x000fe400078e0210 */
[----:B------:R-:W-:-:S02]  /*ef80*/  IMAD R0, R3, R23, R12 ;  /* 0x0000001703007224 */ /* 0x000fc400078e020c */
[----:B------:R-:W-:Y:S02]  /*ef90*/  IMAD.MOV.U32 R4, RZ, RZ, 0x1 ;  /* 0x00000001ff047424 */ /* 0x000fe400078e00ff */
[----:B------:R-:W-:Y:S02]  /*efa0*/  IMAD R2, R2, R24, R17 ;  /* 0x0000001802027224 */ /* 0x000fe400078e0211 */
[----:B------:R-:W-:Y:S01]  /*efb0*/  IMAD R3, R0, R14, R5 ;  /* 0x0000000e00037224 */ /* 0x000fe200078e0205 */
[----:B------:R-:W-:-:S04]  /*efc0*/  PRMT R0, R4, 0x7610, R0 ;  /* 0x0000761004007816 */ /* 0x000fc80000000000 */
[----:B------:R-:W-:Y:S02]  /*efd0*/  SEL R4, R3, R2, !P2 ;  /* 0x0000000203047207 */ /* 0x000fe40005000000 */
[----:B------:R-:W-:-:S03]  /*efe0*/  SEL R2, R2, R3, !P2 ;  /* 0x0000000302027207 */ /* 0x000fc60005000000 */
[----:B------:R2:W-:Y:S04]  /*eff0*/  STL [R1+0x90], R4 ;  /* 0x0000900401007387 */ /* 0x0005e80000100800 */
[----:B------:R2:W-:Y:S04]  /*f000*/  STL [R1+0x7c], R11 ;  /* 0x00007c0b01007387 */ /* 0x0005e80000100800 */
[----:B------:R2:W-:Y:S02]  /*f010*/  STL [R1+0x8c], R2 ;  /* 0x00008c0201007387 */ /* 0x0005e40000100800 */
.L_x_298:
[----:B------:R-:W-:Y:S01]  /*f020*/  LOP3.LUT P0, RZ, R0, 0xff, RZ, 0xc0, !PT ;  /* 0x000000ff00ff7812 */ /* 0x000fe2000780c0ff */
[----:B------:R-:W-:-:S12]  /*f030*/  ULOP3.LUT UR30, UR30, 0x1, URZ, 0x3c, !UPT ;  /* 0x000000011e1e7892 */ /* 0x000fd8000f8e3c3f */
[----:B------:R-:W-:Y:S05]  /*f040*/  @P0 BRA `(.L_x_301) ;  /* 0xffffff2400d00947 */ /* 0x000fea000383ffff */
[----:B------:R-:W-:Y:S05]  /*f050*/  EXIT ;  /* 0x000000000000794d */ /* 0x000fea0003800000 */
.L_x_17:
[----:B------:R-:W-:-:S08]  /*f060*/  ISETP.NE.AND P0, PT, RZ, UR6, PT ;  /* 0x00000006ff007c0c */ /* 0x000fd0000bf05270 */
[----:B0123--:R-:W0:-:S00]  /*f070*/  USETMAXREG.DEALLOC.CTAPOOL 0x28 ;  /* 0x00000028000079c8 */ /* 0x00fe0000080e0500 */
[----:B------:R-:W-:Y:S05]  /*f080*/  @P0 EXIT ;  /* 0x000000000000094d */ /* 0x000fea0003800000 */
[----:B0-----:R-:W-:Y:S01]  /*f090*/  LOP3.LUT P0, RZ, R0, 0xff, RZ, 0xc0, !PT ;  /* 0x000000ff00ff7812 */ /* 0x001fe2000780c0ff */
[----:B------:R-:W-:Y:S02]  /*f0a0*/  IMAD.MOV.U32 R0, RZ, RZ, 0x1 ;  /* 0x00000001ff007424 */ /* 0x000fe400078e00ff */
[----:B------:R-:W-:-:S10]  /*f0b0*/  IMAD.MOV.U32 R8, RZ, RZ, RZ ;  /* 0x000000ffff087224 */ /* 0x000fd400078e00ff */
[----:B------:R-:W-:Y:S05]  /*f0c0*/  @!P0 BRA `(.L_x_302) ;  /* 0x0000000c00988947 */ /* 0x000fea0003800000 */
[----:B------:R-:W0:Y:S01]  /*f0d0*/  S2UR UR5, SR_CgaCtaId ;  /* 0x00000000000579c3 */ /* 0x000e220000008800 */
[----:B------:R-:W-:Y:S01]  /*f0e0*/  UMOV UR7, 0x1 ;  /* 0x0000000100077882 */ /* 0x000fe20000000000 */
[----:B------:R-:W-:Y:S01]  /*f0f0*/  LOP3.LUT P0, RZ, R2, 0x1f, RZ, 0xc0, !PT ;  /* 0x0000001f02ff7812 */ /* 0x000fe2000780c0ff */
[----:B------:R-:W-:Y:S01]  /*f100*/  ULDC UR17, c[0x0][0x658] ;  /* 0x0001960000117ab9 */ /* 0x000fe20000000800 */
[----:B------:R-:W-:Y:S01]  /*f110*/  UMOV UR6, 0xffffffff ;  /* 0xffffffff00067882 */ /* 0x000fe20000000000 */
[----:B------:R-:W-:Y:S01]  /*f120*/  BSSY B0, `(.L_x_302) ;  /* 0x00000e0000007945 */ /* 0x000fe20003800000 */
[----:B------:R-:W-:Y:S01]  /*f130*/  USHF.L.U32 UR6, UR6, UR17, URZ ;  /* 0x0000001106067299 */ /* 0x000fe2000800063f */
[C---:B------:R-:W-:Y:S01]  /*f140*/  ISETP.NE.AND P3, PT, R3.reuse, RZ, PT ;  /* 0x000000ff0300720c */ /* 0x040fe20003f65270 */
[----:B------:R-:W-:Y:S01]  /*f150*/  IMAD.MOV.U32 R9, RZ, RZ, 0x1 ;  /* 0x00000001ff097424 */ /* 0x000fe200078e00ff */
[----:B------:R-:W-:Y:S01]  /*f160*/  ISETP.NE.OR P0, PT, R3, RZ, !P0 ;  /* 0x000000ff0300720c */ /* 0x000fe20004705670 */
[----:B------:R-:W-:Y:S01]  /*f170*/  IMAD.MOV.U32 R0, RZ, RZ, 0x1 ;  /* 0x00000001ff007424 */ /* 0x000fe200078e00ff */
[----:B------:R-:W-:Y:S01]  /*f180*/  ULDC UR16, c[0x0][0x600] ;  /* 0x0001800000107ab9 */ /* 0x000fe20000000800 */
[----:B------:R-:W-:Y:S01]  /*f190*/  IMAD.MOV.U32 R8, RZ, RZ, RZ ;  /* 0x000000ffff087224 */ /* 0x000fe200078e00ff */
[----:B------:R-:W-:Y:S01]  /*f1a0*/  UMOV UR24, 0x5 ;  /* 0x0000000500187882 */ /* 0x000fe20000000000 */
[----:B------:R-:W-:-:S02]  /*f1b0*/  UIADD3 UR35, UR14, 0x1, URZ ;  /* 0x000000010e237890 */ /* 0x000fc4000fffe03f */
[----:B------:R-:W-:Y:S02]  /*f1c0*/  ULOP3.LUT UR34, UR13, 0x2, URZ, 0xfc, !UPT ;  /* 0x000000020d227892 */ /* 0x000fe4000f8efc3f */
[----:B------:R-:W-:Y:S02]  /*f1d0*/  UIADD3 UR16, UR16, -0x1, URZ ;  /* 0xffffffff10107890 */ /* 0x000fe4000fffe03f */
[----:B------:R-:W-:Y:S02]  /*f1e0*/  USHF.L.U32 UR17, UR7, UR17, URZ ;  /* 0x0000001107117299 */ /* 0x000fe4000800063f */
[----:B------:R-:W-:Y:S02]  /*f1f0*/  ULOP3.LUT UR20, URZ, UR6, URZ, 0x33, !UPT ;  /* 0x000000063f147292 */ /* 0x000fe4000f8e333f */
[----:B0-----:R-:W-:Y:S02]  /*f200*/  ULOP3.LUT UR4, UR5, 0x1, URZ, 0xc0, !UPT ;  /* 0x0000000105047892 */ /* 0x001fe4000f8ec03f */
[----:B------:R-:W-:-:S02]  /*f210*/  USHF.R.U32.HI UR29, URZ, 0x1, UR5 ;  /* 0x000000013f1d7899 */ /* 0x000fc40008011605 */
[----:B------:R-:W-:Y:S02]  /*f220*/  USHF.L.U32 UR18, UR5, 0x7, URZ ;  /* 0x0000000705127899 */ /* 0x000fe4000800063f */
[----:B------:R-:W-:Y:S02]  /*f230*/  USHF.L.U32 UR19, UR5, 0xc, URZ ;  /* 0x0000000c05137899 */ /* 0x000fe4000800063f */
[----:B------:R-:W-:Y:S02]  /*f240*/  ULOP3.LUT UR5, UR5, 0xfffffffe, URZ, 0xc0, !UPT ;  /* 0xfffffffe05057892 */ /* 0x000fe4000f8ec03f */
[----:B------:R-:W-:Y:S02]  /*f250*/  UISETP.GT.U32.AND UP0, UPT, UR4, 0xffff, UPT ;  /* 0x0000ffff0400788c */ /* 0x000fe4000bf04070 */
[----:B------:R-:W-:Y:S02]  /*f260*/  USHF.L.U32 UR21, UR7, UR5, URZ ;  /* 0x0000000507157299 */ /* 0x000fe4000800063f */
[----:B------:R-:W-:-:S02]  /*f270*/  ULOP3.LUT UR5, UR5, 0x1, URZ, 0xfc, !UPT ;  /* 0x0000000105057892 */ /* 0x000fc4000f8efc3f */
[----:B------:R-:W-:Y:S02]  /*f280*/  USEL UR4, UR4, 0xffff, !UP0 ;  /* 0x0000ffff04047887 */ /* 0x000fe4000c000000 */
[----:B------:R-:W-:Y:S02]  /*f290*/  USHF.L.U32 UR5, UR7, UR5, URZ ;  /* 0x0000000507057299 */ /* 0x000fe4000800063f */
[----:B------:R-:W-:Y:S02]  /*f2a0*/  ULOP3.LUT UR4, UR4, 0xffff, URZ, 0xc0, !UPT ;  /* 0x0000ffff04047892 */ /* 0x000fe4000f8ec03f */
[----:B------:R-:W-:Y:S02]  /*f2b0*/  ULOP3.LUT UR18, UR18, 0x80, URZ, 0xc0, !UPT ;  /* 0x0000008012127892 */ /* 0x000fe4000f8ec03f */
[----:B------:R-:W-:Y:S02]  /*f2c0*/  ULOP3.LUT UR19, UR19, 0x1000, URZ, 0xc0, !UPT ;  /* 0x0000100013137892 */ /* 0x000fe4000f8ec03f */
[----:B------:R-:W-:-:S02]  /*f2d0*/  ULOP3.LUT UR21, UR21, UR5, URZ, 0xfc, !UPT ;  /* 0x0000000515157292 */ /* 0x000fc4000f8efc3f */
[----:B------:R-:W-:Y:S01]  /*f2e0*/  USHF.L.U32 UR24, UR24, UR4, URZ ;  /* 0x0000000418187299 */ /* 0x000fe2000800063f */
[----:B------:R-:W-:-:S11]  /*f2f0*/  ULDC.64 UR30, c[0x0][0x198] ;  /* 0x00006600001e7ab9 */ /* 0x000fd60000000a00 */
.L_x_314:
[----:B------:R-:W-:-:S03]  /*f300*/  UMOV UR4, 0xffffffff ;  /* 0xffffffff00047882 */ /* 0x000fc60000000000 */
[----:B01----:R-:W-:Y:S05]  /*f310*/  BRA.DIV UR4, `(.L_x_303) ;  /* 0x00000012040c7947 */ /* 0x003fea000b800000 */
[----:B------:R-:W-:-:S13]  /*f320*/  ELECT P1, URZ, PT ;  /* 0x00000000003f782f */ /* 0x000fda0003820000 */
.L_x_326:
[----:B------:R-:W0:Y:S01]  /*f330*/  LDC R2, c[0x0][0x28c] ;  /* 0x0000a300ff027b82 */ /* 0x000e220000000800 */
[----:B------:R-:W-:Y:S01]  /*f340*/  BSSY B1, `(.L_x_304) ;  /* 0x0000040000017945 */ /* 0x000fe20003800000 */
[----:B0-----:R-:W-:-:S13]  /*f350*/  ISETP.LT.OR P1, PT, R2, 0x1, !P1 ;  /* 0x000000010200780c */ /* 0x001fda0004f21670 */
[----:B------:R-:W-:Y:S05]  /*f360*/  @P1 BRA `(.L_x_305) ;  /* 0x0000000000f41947 */ /* 0x000fea0003800000 */
[----:B------:R-:W2:Y:S04]  /*f370*/  LDL.LU R4, [R1+0x90] ;  /* 0x0000900001047983 */ /* 0x000ea80000300800 */
[----:B------:R-:W3:Y:S01]  /*f380*/  LDL.LU R3, [R1+0x8c] ;  /* 0x00008c0001037983 */ /* 0x000ee20000300800 */
[----:B------:R-:W-:Y:S02]  /*f390*/  IMAD.MOV.U32 R12, RZ, RZ, RZ ;  /* 0x000000ffff0c7224 */ /* 0x000fe400078e00ff */
[----:B------:R-:W-:Y:S02]  /*f3a0*/  IMAD.U32 R13, RZ, RZ, UR35 ;  /* 0x00000023ff0d7e24 */ /* 0x000fe4000f8e00ff */
[----:B------:R-:W-:Y:S01]  /*f3b0*/  IMAD.MOV.U32 R2, RZ, RZ, R0 ;  /* 0x000000ffff027224 */ /* 0x000fe200078e0000 */
[----:B--2---:R-:W-:-:S02]  /*f3c0*/  LEA R6, R4, UR18, 0x8 ;  /* 0x0000001204067c11 */ /* 0x004fc4000f8e40ff */
[----:B---3--:R-:W-:Y:S01]  /*f3d0*/  LEA R4, R3, UR29, 0x1 ;  /* 0x0000001d03047c11 */ /* 0x008fe2000f8e08ff */
[----:B------:R-:W-:-:S04]  /*f3e0*/  IMAD.MOV.U32 R3, RZ, RZ, R8 ;  /* 0x000000ffff037224 */ /* 0x000fc800078e0008 */
[----:B------:R-:W-:-:S07]  /*f3f0*/  IMAD.SHL.U32 R7, R4, 0x20, RZ ;  /* 0x0000002004077824 */ /* 0x000fce00078e00ff */
.L_x_309:
[----:B------:R-:W0:Y:S01]  /*f400*/  S2R R5, SR_CgaCtaId ;  /* 0x0000000000057919 */ /* 0x000e220000008800 */
[----:B------:R-:W-:-:S04]  /*f410*/  MOV R4, 0x400 ;  /* 0x0000040000047802 */ /* 0x000fc80000000f00 */
[----:B0-----:R-:W-:Y:S02]  /*f420*/  LEA R10, R5, R4, 0x18 ;  /* 0x00000004050a7211 */ /* 0x001fe400078ec0ff */
[----:B------:R-:W-:Y:S01]  /*f430*/  SHF.L.U32 R4, R2, 0x1f, RZ ;  /* 0x0000001f02047819 */ /* 0x000fe200000006ff */
[----:B------:R-:W0:Y:S02]  /*f440*/  @!P3 LDC R5, c[0x0][0x500] ;  /* 0x00014000ff05bb82 */ /* 0x000e240000000800 */
[----:B------:R-:W-:-:S04]  /*f450*/  IMAD R11, R3, 0x8, R10 ;  /* 0x00000008030b7824 */ /* 0x000fc800078e020a */
[----:B------:R-:W1:Y:S02]  /*f460*/  SYNCS.PHASECHK.TRANS64.TRYWAIT P1, [R11+URZ+0x18], R4 ;  /* 0x000018040b0075a7 */ /* 0x000e64000802017f */
[----:B-1----:R-:W-:Y:S05]  /*f470*/  @!P1 BRA `(.L_x_306) ;  /* 0x0000000c00d49947 */ /* 0x002fea0003800000 */
.L_x_327:
[----:B------:R-:W-:Y:S01]  /*f480*/  UPRMT UR4, UR34, 0x9910, URZ ;  /* 0x0000991022047896 */ /* 0x000fe2000800003f */
[----:B0-----:R0:W-:Y:S03]  /*f490*/  @!P3 SYNCS.ARRIVE.TRANS64 RZ, [R11+URZ], R5 ;  /* 0x000000050bffb9a7 */ /* 0x0011e6000800003f */
[----:B------:R-:W-:-:S06]  /*f4a0*/  UISETP.NE.AND UP0, UPT, UR4, 0x2, UPT ;  /* 0x000000020400788c */ /* 0x000fcc000bf05270 */
[----:B------:R-:W-:-:S13]  /*f4b0*/  PLOP3.LUT P1, PT, PT, PT, UP0, 0x80, 0x0 ;  /* 0x000000000000781c */ /* 0x000fda0003f2f008 */
[----:B0-----:R-:W-:Y:S05]  /*f4c0*/  @P1 BRA `(.L_x_307) ;  /* 0x0000000000041947 */ /* 0x001fea0003800000 */
[----:B------:R-:W-:Y:S01]  /*f4d0*/  BPT.TRAP 0x1 ;  /* 0x000000040000795c */ /* 0x000fe20000300000 */
.L_x_307:
[----:B------:R-:W-:Y:S05]  /*f4e0*/  @P0 BRA `(.L_x_308) ;  /* 0x0000000000040947 */ /* 0x000fea0003800000 */
[----:B------:R-:W-:Y:S01]  /*f4f0*/  BPT.TRAP 0x1 ;  /* 0x000000040000795c */ /* 0x000fe20000300000 */
.L_x_308:
[----:B------:R-:W2:Y:S01]  /*f500*/  LDL R5, [R1+0x7c] ;  /* 0x00007c0001057983 */ /* 0x000ea20000100800 */
[----:B-1----:R-:W-:Y:S01]  /*f510*/  LEA R4, R3, UR29, 0x1 ;  /* 0x0000001d03047c11 */ /* 0x002fe2000f8e08ff */
[----:B------:R-:W-:Y:S01]  /*f520*/  VIADD R13, R13, 0xffffffff ;  /* 0xffffffff0d0d7836 */ /* 0x000fe20000000000 */
[----:B------:R-:W-:Y:S01]  /*f530*/  R2UR UR8, R3 ;  /* 0x00000000030872ca */ /* 0x000fe200000e0000 */
[----:B------:R-:W-:Y:S01]  /*f540*/  UIADD3 UR4, UP0, UR30, 0xf0, URZ ;  /* 0x000000f01e047890 */ /* 0x000fe2000ff1e03f */
[----:B------:R-:W-:Y:S01]  /*f550*/  R2UR UR27, R10 ;  /* 0x000000000a1b72ca */ /* 0x000fe200000e0000 */
[----:B------:R-:W-:Y:S01]  /*f560*/  IMAD.U32 R4, R4, 0x400, R10 ;  /* 0x0000040004047824 */ /* 0x000fe200078e000a */
[----:B------:R-:W-:Y:S01]  /*f570*/  R2UR UR9, R11 ;  /* 0x000000000b0972ca */ /* 0x000fe200000e0000 */
[----:B------:R-:W-:Y:S01]  /*f580*/  UIADD3 UR32, UP1, UR30, 0x1f0, URZ ;  /* 0x000001f01e207890 */ /* 0x000fe2000ff3e03f */
[----:B------:R-:W-:Y:S01]  /*f590*/  R2UR UR11, R7 ;  /* 0x00000000070b72ca */ /* 0x000fe200000e0000 */
[----:B------:R-:W-:Y:S01]  /*f5a0*/  UPRMT UR25, URZ, 0x5410, UR24 ;  /* 0x000054103f197896 */ /* 0x000fe20008000018 */
[----:B------:R-:W-:Y:S01]  /*f5b0*/  R2UR UR5, R4 ;  /* 0x00000000040572ca */ /* 0x000fe200000e0000 */
[----:B------:R-:W-:Y:S01]  /*f5c0*/  VIADD R3, R3, 0x1 ;  /* 0x0000000103037836 */ /* 0x000fe20000000000 */
[----:B------:R-:W-:Y:S01]  /*f5d0*/  R2UR UR10, R12 ;  /* 0x000000000c0a72ca */ /* 0x000fe200000e0000 */
[----:B------:R-:W-:Y:S01]  /*f5e0*/  UPRMT UR36, URZ, 0x5410, UR21 ;  /* 0x000054103f247896 */ /* 0x000fe20008000015 */
[----:B------:R-:W-:Y:S01]  /*f5f0*/  R2UR UR28, R6 ;  /* 0x00000000061c72ca */ /* 0x000fe200000e0000 */
[----:B------:R-:W-:Y:S01]  /*f600*/  ULEA UR8, UR8, UR19, 0xd ;  /* 0x0000001308087291 */ /* 0x000fe2000f8e683f */
[----:B------:R-:W-:Y:S01]  /*f610*/  ISETP.GT.AND P4, PT, R13, 0x1, PT ;  /* 0x000000010d00780c */ /* 0x000fe20003f84270 */
[----:B------:R-:W-:Y:S01]  /*f620*/  UIADD3.X UR33, URZ, UR31, URZ, UP1, !UPT ;  /* 0x0000001f3f217290 */ /* 0x000fe20008ffe43f */
[C---:B------:R-:W-:Y:S01]  /*f630*/  ISETP.NE.AND P1, PT, R3.reuse, 0x3, PT ;  /* 0x000000030300780c */ /* 0x040fe20003f25270 */
[----:B------:R-:W-:Y:S01]  /*f640*/  UIADD3 UR27, UR27, 0x1900, UR8 ;  /* 0x000019001b1b7890 */ /* 0x000fe2000fffe008 */
[----:B------:R-:W-:Y:S01]  /*f650*/  VIADD R12, R12, 0x20 ;  /* 0x000000200c0c7836 */ /* 0x000fe20000000000 */
[----:B------:R-:W-:Y:S01]  /*f660*/  UMOV UR6, 0x0 ;  /* 0x0000000000067882 */ /* 0x000fe20000000000 */
[----:B------:R-:W-:Y:S01]  /*f670*/  UMOV UR7, 0x10000000 ;  /* 0x1000000000077882 */ /* 0x000fe20000000000 */
[----:B------:R-:W-:Y:S01]  /*f680*/  UIADD3 UR26, UR5, 0x100, URZ ;  /* 0x00000100051a7890 */ /* 0x000fe2000fffe03f */
[----:B------:R-:W-:Y:S01]  /*f690*/  SEL R3, R3, RZ, P1 ;  /* 0x000000ff03037207 */ /* 0x000fe20000800000 */
[----:B------:R-:W-:-:S05]  /*f6a0*/  UIADD3.X UR5, URZ, UR31, URZ, UP0, !UPT ;  /* 0x0000001f3f057290 */ /* 0x000fca00087fe43f */
[----:B------:R-:W-:Y:S01]  /*f6b0*/  UMOV UR8, UR26 ;  /* 0x0000001a00087c82 */ /* 0x000fe20008000000 */
[----:B--2---:R-:W-:Y:S02]  /*f6c0*/  R2UR UR12, R5 ;  /* 0x00000000050c72ca */ /* 0x004fe400000e0000 */
[----:B------:R-:W-:-:S04]  /*f6d0*/  SEL R5, RZ, 0x1, P1 ;  /* 0x00000001ff057807 */ /* 0x000fc80000800000 */
[----:B------:R-:W-:-:S07]  /*f6e0*/  LOP3.LUT R2, R2, R5, RZ, 0x3c, !PT ;  /* 0x0000000502027212 */ /* 0x000fce00078e3cff */
[----:B------:R0:W-:Y:S02]  /*f6f0*/  UTMALDG.3D.MULTICAST [UR8], [UR4], UR25, desc[UR6] ;  /* 0x00000608040073b4 */ /* 0x0001e40008011819 */
[----:B0-----:R-:W-:Y:S01]  /*f700*/  UMOV UR8, UR27 ;  /* 0x0000001b00087c82 */ /* 0x001fe20008000000 */
[----:B------:R-:W-:Y:S02]  /*f710*/  UMOV UR11, UR28 ;  /* 0x0000001c000b7c82 */ /* 0x000fe40008000000 */
[----:B------:R0:W-:Y:S02]  /*f720*/  UTMALDG.3D.MULTICAST [UR8], [UR32], UR36, desc[UR6] ;  /* 0x00000608200073b4 */ /* 0x0001e40008011824 */
[----:B0-----:R-:W-:Y:S05]  /*f730*/  @P4 BRA `(.L_x_309) ;  /* 0xfffffffc00304947 */ /* 0x001fea000383ffff */
.L_x_305:
[----:B------:R-:W-:Y:S05]  /*f740*/  BSYNC B1 ;  /* 0x0000000000017941 */ /* 0x000fea0003800000 */
.L_x_304:
[----:B------:R-:W2:Y:S01]  /*f750*/  LDL.LU R15, [R1+0x84] ;  /* 0x00008400010f7983 */ /* 0x000ea20000300800 */
[----:B------:R-:W-:Y:S01]  /*f760*/  LOP3.LUT P5, RZ, R9, 0xff, RZ, 0xc0, !PT ;  /* 0x000000ff09ff7812 */ /* 0x000fe200078ac0ff */
[----:B------:R-:W-:Y:S01]  /*f770*/  VIADD R8, R8, UR14 ;  /* 0x0000000e08087c36 */ /* 0x000fe20008000000 */
[----:B------:R-:W-:Y:S01]  /*f780*/  UISETP.GE.U32.AND UP0, UPT, UR14, 0x3, UPT ;  /* 0x000000030e00788c */ /* 0x000fe2000bf06070 */
[----:B------:R-:W3:Y:S01]  /*f790*/  LDL.LU R14, [R1+0x88] ;  /* 0x00008800010e7983 */ /* 0x000ee20000300800 */
[----:B------:R-:W-:Y:S01]  /*f7a0*/  IMAD.U32 R5, RZ, RZ, UR14 ;  /* 0x0000000eff057e24 */ /* 0x000fe2000f8e00ff */
[----:B------:R-:W-:Y:S01]  /*f7b0*/  ULDC.64 UR4, c[0x0][0x650] ;  /* 0x0001940000047ab9 */ /* 0x000fe20000000a00 */
[----:B------:R-:W-:Y:S01]  /*f7c0*/  ISETP.GT.U32.AND P1, PT, R8, 0x2, PT ;  /* 0x000000020800780c */ /* 0x000fe20003f24070 */
[----:B------:R-:W-:Y:S01]  /*f7d0*/  BSSY B1, `(.L_x_310) ;  /* 0x0000072000017945 */ /* 0x000fe20003800000 */
[----:B------:R-:W-:Y:S02]  /*f7e0*/  PLOP3.LUT P4, PT, PT, PT, UP0, 0x80, 0x0 ;  /* 0x000000000000781c */ /* 0x000fe40003f8f008 */
[----:B------:R-:W-:-:S02]  /*f7f0*/  ISETP.LT.U32.AND P1, PT, R5, 0x3, P1 ;  /* 0x000000030500780c */ /* 0x000fc40000f21070 */
[----:B------:R-:W-:Y:S01]  /*f800*/  PRMT R9, RZ, 0x7610, R9 ;  /* 0x00007610ff097816 */ /* 0x000fe20000000009 */
[----:B------:R-:W0:Y:S01]  /*f810*/  @P5 S2R R3, SR_CgaCtaId ;  /* 0x0000000000035919 */ /* 0x000e220000008800 */
[----:B------:R-:W-:-:S04]  /*f820*/  @P5 MOV R2, 0x400 ;  /* 0x0000040000025802 */ /* 0x000fc80000000f00 */
[----:B0-----:R-:W-:Y:S01]  /*f830*/  @P5 LEA R4, R3, R2, 0x18 ;  /* 0x0000000203045211 */ /* 0x001fe200078ec0ff */
[----:B------:R-:W-:-:S03]  /*f840*/  IMAD.WIDE.U32 R2, R8, -0x55555555, RZ ;  /* 0xaaaaaaab08027825 */ /* 0x000fc600078e00ff */
[----:B------:R0:W-:Y:S02]  /*f850*/  @P5 SYNCS.ARRIVE.TRANS64.A1T0 RZ, [R4+URZ+0x68], RZ ;  /* 0x000068ff04ff59a7 */ /* 0x0001e4000810003f */
[----:B------:R-:W-:Y:S02]  /*f860*/  SHF.R.U32.HI R5, RZ, 0x1, R3 ;  /* 0x00000001ff057819 */ /* 0x000fe40000011603 */
[----:B------:R-:W-:Y:S02]  /*f870*/  SEL R3, RZ, 0x1, !P1 ;  /* 0x00000001ff037807 */ /* 0x000fe40004800000 */
[----:B------:R-:W-:Y:S01]  /*f880*/  PRMT R2, RZ, 0x7610, R2 ;  /* 0x00007610ff027816 */ /* 0x000fe20000000002 */
[----:B------:R-:W-:Y:S01]  /*f890*/  IMAD R8, R5, -0x3, R8 ;  /* 0xfffffffd05087824 */ /* 0x000fe200078e0208 */
[----:B------:R-:W-:Y:S01]  /*f8a0*/  LOP3.LUT R0, R0, R3, RZ, 0x3c, !PT ;  /* 0x0000000300007212 */ /* 0x000fe200078e3cff */
[----:B0-----:R-:W-:Y:S02]  /*f8b0*/  IMAD.MOV.U32 R4, RZ, RZ, -0x1 ;  /* 0xffffffffff047424 */ /* 0x001fe400078e00ff */
[----:B------:R-:W-:Y:S01]  /*f8c0*/  IMAD.MOV.U32 R3, RZ, RZ, -0x1 ;  /* 0xffffffffff037424 */ /* 0x000fe200078e00ff */
[----:B------:R-:W-:Y:S01]  /*f8d0*/  @P4 LOP3.LUT R0, R0, 0x1, R5, 0x78, !PT ;  /* 0x0000000100004812 */ /* 0x000fe200078e7805 */
[----:B------:R-:W-:Y:S01]  /*f8e0*/  IMAD.MOV.U32 R5, RZ, RZ, -0x1 ;  /* 0xffffffffff057424 */ /* 0x000fe200078e00ff */
[----:B---3--:R-:W-:-:S04]  /*f8f0*/  IADD3 R14, P5, R14, UR22, RZ ;  /* 0x000000160e0e7c10 */ /* 0x008fc8000ffbe0ff */
[----:B--2---:R-:W-:Y:S01]  /*f900*/  IADD3.X R15, R15, UR15, RZ, P5, !PT ;  /* 0x0000000f0f0f7c10 */ /* 0x004fe2000affe4ff */
[----:B------:R0:W-:Y:S01]  /*f910*/  STL [R1+0x88], R14 ;  /* 0x0000880e01007387 */ /* 0x0001e20000100800 */
[----:B------:R-:W-:-:S03]  /*f920*/  ISETP.GE.U32.AND P1, PT, R14, UR4, PT ;  /* 0x000000040e007c0c */ /* 0x000fc6000bf26070 */
[----:B------:R0:W-:Y:S01]  /*f930*/  STL [R1+0x84], R15 ;  /* 0x0000840f01007387 */ /* 0x0001e20000100800 */
[----:B------:R-:W-:-:S03]  /*f940*/  ISETP.GE.U32.AND.EX P1, PT, R15, UR5, PT, P1 ;  /* 0x000000050f007c0c */ /* 0x000fc6000bf26110 */
[----:B------:R0:W-:Y:S04]  /*f950*/  STL [R1+0x8c], R5 ;  /* 0x00008c0501007387 */ /* 0x0001e80000100800 */
[----:B------:R0:W-:Y:S04]  /*f960*/  STL [R1+0x90], R4 ;  /* 0x0000900401007387 */ /* 0x0001e80000100800 */
[----:B------:R0:W-:Y:S02]  /*f970*/  STL [R1+0x7c], R3 ;  /* 0x00007c0301007387 */ /* 0x0001e40000100800 */
[----:B------:R-:W-:Y:S05]  /*f980*/  @P1 BRA `(.L_x_311) ;  /* 0x0000000400581947 */ /* 0x000fea0003800000 */
[----:B------:R-:W-:Y:S01]  /*f990*/  ULDC.64 UR4, c[0x0][0x628] ;  /* 0x00018a0000047ab9 */ /* 0x000fe20000000a00 */
[----:B------:R-:W1:Y:S01]  /*f9a0*/  S2R R12, SR_CTAID.X ;  /* 0x00000000000c7919 */ /* 0x000e620000002500 */
[----:B------:R-:W-:Y:S01]  /*f9b0*/  ISETP.NE.U32.AND P1, PT, RZ, UR4, PT ;  /* 0x00000004ff007c0c */ /* 0x000fe2000bf25070 */
[----:B------:R-:W-:Y:S01]  /*f9c0*/  ULDC UR7, c[0x0][0x630] ;  /* 0x00018c0000077ab9 */ /* 0x000fe20000000800 */
[----:B------:R-:W-:Y:S01]  /*f9d0*/  IMAD.MOV.U32 R2, RZ, RZ, R14 ;  /* 0x000000ffff027224 */ /* 0x000fe200078e000e */
[----:B------:R-:W2:Y:S01]  /*f9e0*/  S2R R10, SR_CTAID.Y ;  /* 0x00000000000a7919 */ /* 0x000ea20000002600 */
[----:B------:R-:W-:Y:S01]  /*f9f0*/  ISETP.NE.AND.EX P1, PT, RZ, UR5, PT, P1 ;  /* 0x00000005ff007c0c */ /* 0x000fe2000bf25310 */
[----:B0-----:R-:W-:-:S12]  /*fa00*/  IMAD.MOV.U32 R3, RZ, RZ, R15 ;  /* 0x000000ffff037224 */ /* 0x001fd800078e000f */
[----:B------:R-:W-:Y:S05]  /*fa10*/  @!P1 BRA `(.L_x_312) ;  /* 0x0000000000289947 */ /* 0x000fea0003800000 */
[----:B------:R-:W-:Y:S02]  /*fa20*/  ULDC UR6, c[0x0][0x634] ;  /* 0x00018d0000067ab9 */ /* 0x000fe40000000800 */
[----:B------:R-:W-:-:S05]  /*fa30*/  IADD3 R7, P1, R14, UR6, RZ ;  /* 0x000000060e077c10 */ /* 0x000fca000ff3e0ff */
[----:B------:R-:W-:-:S04]  /*fa40*/  IMAD.X R11, RZ, RZ, R15, P1 ;  /* 0x000000ffff0b7224 */ /* 0x000fc800008e060f */
[----:B------:R-:W-:-:S04]  /*fa50*/  IMAD.WIDE.U32 R4, R11, UR4, RZ ;  /* 0x000000040b047c25 */ /* 0x000fc8000f8e00ff */
[----:B------:R-:W-:-:S04]  /*fa60*/  IMAD.WIDE.U32 R4, P1, R7, UR5, R4 ;  /* 0x0000000507047c25 */ /* 0x000fc8000f820004 */
[----:B------:R-:W-:-:S04]  /*fa70*/  IMAD.WIDE.U32 R6, R7, UR4, RZ ;  /* 0x0000000407067c25 */ /* 0x000fc8000f8e00ff */
[----:B------:R-:W-:Y:S01]  /*fa80*/  IMAD.X R3, RZ, RZ, RZ, P1 ;  /* 0x000000ffff037224 */ /* 0x000fe200008e06ff */
[----:B------:R-:W-:Y:S01]  /*fa90*/  IADD3 RZ, P1, R7, R4, RZ ;  /* 0x0000000407ff7210 */ /* 0x000fe20007f3e0ff */
[----:B------:R-:W-:-:S04]  /*faa0*/  IMAD.MOV.U32 R2, RZ, RZ, R5 ;  /* 0x000000ffff027224 */ /* 0x000fc800078e0005 */
[----:B------:R-:W-:-:S08]  /*fab0*/  IMAD.WIDE.U32.X R2, R11, UR5, R2, P1 ;  /* 0x000000050b027c25 */ /* 0x000fd000088e0402 */
.L_x_312:
[--C-:B------:R-:W-:Y:S01]  /*fac0*/  SHF.R.U64 R11, R2, UR7, R3.reuse ;  /* 0x00000007020b7c19 */ /* 0x100fe20008001203 */
[----:B------:R-:W-:Y:S01]  /*fad0*/  ULDC.64 UR4, c[0x0][0x620] ;  /* 0x0001880000047ab9 */ /* 0x000fe20000000a00 */
[----:B------:R-:W-:Y:S01]  /*fae0*/  SHF.R.U32.HI R2, RZ, UR7, R3 ;  /* 0x00000007ff027c19 */ /* 0x000fe20008011603 */
[----:B------:R-:W-:Y:S01]  /*faf0*/  IMAD.MOV.U32 R3, RZ, RZ, R15 ;  /* 0x000000ffff037224 */ /* 0x000fe200078e000f */
[----:B------:R-:W-:Y:S01]  /*fb00*/  IADD3 R5, P1, RZ, -R11, RZ ;  /* 0x8000000bff057210 */ /* 0x000fe20007f3e0ff */
[----:B------:R-:W0:Y:S01]  /*fb10*/  LDC R7, c[0x0][0x144] ;  /* 0x00005100ff077b82 */ /* 0x000e220000000800 */
[----:B-1----:R-:W-:Y:S01]  /*fb20*/  I2FP.F32.U32 R6, R12 ;  /* 0x0000000c00067245 */ /* 0x002fe20000201000 */
[----:B------:R-:W-:Y:S01]  /*fb30*/  ULDC.64 UR8, c[0x0][0x640] ;  /* 0x0001900000087ab9 */ /* 0x000fe20000000a00 */
[----:B------:R-:W-:Y:S01]  /*fb40*/  ULDC UR6, c[0x0][0x608] ;  /* 0x0001820000067ab9 */ /* 0x000fe20000000800 */
[----:B------:R-:W-:Y:S01]  /*fb50*/  IMAD.X R2, RZ, RZ, ~R2, P1 ;  /* 0x000000ffff027224 */ /* 0x000fe200008e0e02 */
[----:B------:R-:W-:-:S03]  /*fb60*/  ISETP.NE.U32.AND P1, PT, RZ, UR8, PT ;  /* 0x00000008ff007c0c */ /* 0x000fc6000bf25070 */
[----:B------:R-:W-:Y:S01]  /*fb70*/  IMAD R4, R2, UR4, RZ ;  /* 0x0000000402047c24 */ /* 0x000fe2000f8e02ff */
[----:B------:R-:W1:Y:S01]  /*fb80*/  LDC R15, c[0x0][0x148] ;  /* 0x00005200ff0f7b82 */ /* 0x000e620000000800 */
[----:B------:R-:W-:Y:S01]  /*fb90*/  IMAD.MOV.U32 R2, RZ, RZ, R14 ;  /* 0x000000ffff027224 */ /* 0x000fe200078e000e */
[----:B------:R-:W-:-:S03]  /*fba0*/  ISETP.NE.AND.EX P1, PT, RZ, UR9, PT, P1 ;  /* 0x00000009ff007c0c */ /* 0x000fc6000bf25310 */
[----:B------:R-:W-:Y:S01]  /*fbb0*/  IMAD.WIDE.U32 R2, R5, UR4, R2 ;  /* 0x0000000405027c25 */ /* 0x000fe2000f8e0002 */
[----:B------:R-:W-:-:S03]  /*fbc0*/  ULDC UR4, c[0x0][0x150] ;  /* 0x0000540000047ab9 */ /* 0x000fc60000000800 */
[----:B------:R-:W-:Y:S01]  /*fbd0*/  FMUL R6, R6, UR4 ;  /* 0x0000000406067c20 */ /* 0x000fe20008400000 */
[----:B------:R-:W-:Y:S01]  /*fbe0*/  IMAD R5, R5, UR5, R4 ;  /* 0x0000000505057c24 */ /* 0x000fe2000f8e0204 */
[----:B------:R-:W-:Y:S01]  /*fbf0*/  ULDC UR4, c[0x0][0x618] ;  /* 0x0001860000047ab9 */ /* 0x000fe20000000800 */
[----:B------:R-:W-:Y:S02]  /*fc00*/  ULDC UR5, c[0x0][0x154] ;  /* 0x0000550000057ab9 */ /* 0x000fe40000000800 */
[----:B------:R-:W-:Y:S01]  /*fc10*/  IMAD.IADD R3, R3, 0x1, R5 ;  /* 0x0000000103037824 */ /* 0x000fe200078e0205 */
[----:B------:R-:W3:Y:S04]  /*fc20*/  F2I.U32.TRUNC.NTZ R6, R6 ;  /* 0x0000000600067305 */ /* 0x000ee8000020f000 */
[----:B------:R-:W-:-:S02]  /*fc30*/  SHF.R.U64 R13, R2, UR4, R3 ;  /* 0x00000004020d7c19 */ /* 0x000fc40008001203 */
[----:B--2---:R-:W-:-:S05]  /*fc40*/  I2FP.F32.U32 R2, R10 ;  /* 0x0000000a00027245 */ /* 0x004fca0000201000 */
[----:B------:R-:W-:Y:S01]  /*fc50*/  FMUL R4, R2, UR5 ;  /* 0x0000000502047c20 */ /* 0x000fe20008400000 */
[----:B------:R-:W-:Y:S01]  /*fc60*/  SHF.R.U32.HI R2, RZ, UR4, R3 ;  /* 0x00000004ff027c19 */ /* 0x000fe20008011603 */
[----:B------:R-:W-:Y:S02]  /*fc70*/  ULDC UR4, c[0x0][0x658] ;  /* 0x0001960000047ab9 */ /* 0x000fe40000000800 */
[----:B------:R2:W4:Y:S01]  /*fc80*/  F2I.U32.TRUNC.NTZ R18, R4 ;  /* 0x0000000400127305 */ /* 0x000522000020f000 */
[----:B------:R-:W-:Y:S01]  /*fc90*/  SHF.R.U64 R16, R13, UR6, R2 ;  /* 0x000000060d107c19 */ /* 0x000fe20008001202 */
[----:B---3--:R-:W-:Y:S01]  /*fca0*/  IMAD.MOV R6, RZ, RZ, -R6 ;  /* 0x000000ffff067224 */ /* 0x008fe200078e0a06 */
[----:B------:R-:W-:-:S03]  /*fcb0*/  SHF.R.U32.HI R3, RZ, UR6, R2 ;  /* 0x00000006ff037c19 */ /* 0x000fc60008011602 */
[----:B0-----:R-:W-:Y:S01]  /*fcc0*/  IMAD R12, R7, R6, R12 ;  /* 0x00000006070c7224 */ /* 0x001fe200078e020c */
[--C-:B------:R-:W-:Y:S02]  /*fcd0*/  SHF.R.U64 R14, R16, UR4, R3.reuse ;  /* 0x00000004100e7c19 */ /* 0x100fe40008001203 */
[----:B------:R-:W-:-:S03]  /*fce0*/  SHF.R.U32.HI R3, RZ, UR4, R3 ;  /* 0x00000004ff037c19 */ /* 0x000fc60008011603 */
[----:B------:R-:W-:Y:S01]  /*fcf0*/  IMAD.MOV.U32 R2, RZ, RZ, R14 ;  /* 0x000000ffff027224 */ /* 0x000fe200078e000e */
[----:B--2-4-:R-:W-:Y:S06]  /*fd00*/  @!P1 BRA `(.L_x_313) ;  /* 0x0000000000289947 */ /* 0x014fec0003800000 */
        /* <DEDUP_REMOVED lines=10> */
.L_x_313:
[----:B------:R-:W-:Y:S01]  /*fdb0*/  ULDC UR4, c[0x0][0x648] ;  /* 0x0001920000047ab9 */ /* 0x000fe20000000800 */
[----:B------:R-:W-:Y:S01]  /*fdc0*/  IMAD.MOV R18, RZ, RZ, -R18 ;  /* 0x000000ffff127224 */ /* 0x000fe200078e0a12 */
[----:B------:R-:W-:Y:S01]  /*fdd0*/  SHF.R.U64 R3, R2, UR4, R3 ;  /* 0x0000000402037c19 */ /* 0x000fe20008001203 */
[----:B------:R-:W-:Y:S01]  /*fde0*/  ULDC UR4, c[0x0][0x638] ;  /* 0x00018e0000047ab9 */ /* 0x000fe20000000800 */
[----:B------:R-:W-:Y:S01]  /*fdf0*/  LOP3.LUT R2, R16, UR20, RZ, 0xc0, !PT ;  /* 0x0000001410027c12 */ /* 0x000fe2000f8ec0ff */
[----:B-1----:R-:W-:Y:S01]  /*fe00*/  @P2 IMAD R12, R15, R18, R10 ;  /* 0x000000120f0c2224 */ /* 0x002fe200078e020a */
[----:B------:R-:W-:Y:S01]  /*fe10*/  LOP3.LUT R13, R13, UR16, RZ, 0xc0, !PT ;  /* 0x000000100d0d7c12 */ /* 0x000fe2000f8ec0ff */
[----:B------:R-:W-:Y:S01]  /*fe20*/  IMAD.MOV R5, RZ, RZ, -R3 ;  /* 0x000000ffff057224 */ /* 0x000fe200078e0a03 */
[----:B------:R-:W-:Y:S01]  /*fe30*/  ULDC UR5, c[0x0][0x610] ;  /* 0x0001840000057ab9 */ /* 0x000fe20000000800 */
[----:B------:R-:W-:Y:S02]  /*fe40*/  IMAD R3, R3, UR17, R2 ;  /* 0x0000001103037c24 */ /* 0x000fe4000f8e0202 */
[----:B------:R-:W-:Y:S01]  /*fe50*/  IMAD R14, R5, UR4, R14 ;  /* 0x00000004050e7c24 */ /* 0x000fe2000f8e020e */
[----:B------:R-:W-:Y:S01]  /*fe60*/  ULDC UR4, c[0x0][0x600] ;  /* 0x0001800000047ab9 */ /* 0x000fe20000000800 */
[----:B------:R-:W-:-:S02]  /*fe70*/  IMAD R3, R3, UR5, R12 ;  /* 0x0000000503037c24 */ /* 0x000fc4000f8e020c */
[----:B------:R-:W-:Y:S02]  /*fe80*/  IMAD R14, R14, UR4, R13 ;  /* 0x000000040e0e7c24 */ /* 0x000fe4000f8e020d */
[----:B------:R-:W-:-:S03]  /*fe90*/  IMAD.MOV.U32 R2, RZ, RZ, 0x1 ;  /* 0x00000001ff027424 */ /* 0x000fc600078e00ff */
[----:B------:R-:W-:Y:S02]  /*fea0*/  SEL R4, R14, R3, !P2 ;  /* 0x000000030e047207 */ /* 0x000fe40005000000 */
[----:B------:R-:W-:-:S03]  /*feb0*/  SEL R3, R3, R14, !P2 ;  /* 0x0000000e03037207 */ /* 0x000fc60005000000 */
[----:B------:R1:W-:Y:S04]  /*fec0*/  STL [R1+0x90], R4 ;  /* 0x0000900401007387 */ /* 0x0003e80000100800 */
[----:B------:R1:W-:Y:S04]  /*fed0*/  STL [R1+0x7c], R11 ;  /* 0x00007c0b01007387 */ /* 0x0003e80000100800 */
[----:B------:R1:W-:Y:S02]  /*fee0*/  STL [R1+0x8c], R3 ;  /* 0x00008c0301007387 */ /* 0x0003e40000100800 */
.L_x_311:
[----:B------:R-:W-:Y:S05]  /*fef0*/  BSYNC B1 ;  /* 0x0000000000017941 */ /* 0x000fea0003800000 */
.L_x_310:
[----:B------:R-:W-:-:S13]  /*ff00*/  LOP3.LUT P1, RZ, R2, 0xff, RZ, 0xc0, !PT ;  /* 0x000000ff02ff7812 */ /* 0x000fda000782c0ff */
[----:B------:R-:W-:Y:S05]  /*ff10*/  @P1 BRA `(.L_x_314) ;  /* 0xfffffff000f81947 */ /* 0x000fea000383ffff */
[----:B------:R-:W-:Y:S05]  /*ff20*/  BSYNC B0 ;  /* 0x0000000000007941 */ /* 0x000fea0003800000 */
.L_x_302:
[----:B------:R-:W-:-:S03]  /*ff30*/  UMOV UR4, 0xffffffff ;  /* 0xffffffff00047882 */ /* 0x000fc60000000000 */
[----:B------:R-:W-:Y:S05]  /*ff40*/  BRA.DIV UR4, `(.L_x_315) ;  /* 0x0000000604347947 */ /* 0x000fea000b800000 */
[----:B------:R-:W-:-:S13]  /*ff50*/  ELECT P0, URZ, PT ;  /* 0x00000000003f782f */ /* 0x000fda0003800000 */
.L_x_330:
[----:B------:R-:W-:Y:S04]  /*ff60*/  BSSY B0, `(.L_x_316) ;  /* 0x0000023000007945 */ /* 0x000fe80003800000 */
[----:B------:R-:W-:Y:S05]  /*ff70*/  @!P0 BRA `(.L_x_317) ;  /* 0x0000000000848947 */ /* 0x000fea0003800000 */
[----:B------:R-:W-:-:S04]  /*ff80*/  ULOP3.LUT UR4, UR13, 0x2, URZ, 0xfc, !UPT ;  /* 0x000000020d047892 */ /* 0x000fc8000f8efc3f */
[----:B------:R-:W-:-:S06]  /*ff90*/  UISETP.NE.AND UP0, UPT, UR4, 0x3, UPT ;  /* 0x000000030400788c */ /* 0x000fcc000bf05270 */
[----:B------:R-:W-:-:S13]  /*ffa0*/  PLOP3.LUT P0, PT, PT, PT, UP0, 0x80, 0x0 ;  /* 0x000000000000781c */ /* 0x000fda0003f0f008 */
[----:B------:R-:W-:Y:S05]  /*ffb0*/  @!P0 BRA `(.L_x_318) ;  /* 0x0000000000048947 */ /* 0x000fea0003800000 */
[----:B------:R-:W-:Y:S01]  /*ffc0*/  BPT.TRAP 0x1 ;  /* 0x000000040000795c */ /* 0x000fe20000300000 */
.L_x_318:
[----:B01----:R-:W0:Y:S01]  /*ffd0*/  S2R R3, SR_CgaCtaId ;  /* 0x0000000000037919 */ /* 0x003e220000008800 */
[----:B------:R-:W-:-:S04]  /*ffe0*/  MOV R2, 0x400 ;  /* 0x0000040000027802 */ /* 0x000fc80000000f00 */
[----:B0-----:R-:W-:Y:S02]  /*fff0*/  LEA R3, R3, R2, 0x18 ;  /* 0x0000000203037211 */ /* 0x001fe400078ec0ff */
[----:B------:R-:W-:-:S03]  /*10000*/  SHF.L.U32 R2, R0, 0x1f, RZ ;  /* 0x0000001f00027819 */ /* 0x000fc600000006ff */
[----:B------:R-:W-:-:S04]  /*10010*/  VIADD R3, R3, 0x18 ;  /* 0x0000001803037836 */ /* 0x000fc80000000000 */
[C---:B------:R-:W-:Y:S02]  /*10020*/  IMAD R7, R8.reuse, 0x8, R3 ;  /* 0x0000000808077824 */ /* 0x040fe400078e0203 */
[----:B------:R-:W-:Y:S02]  /*10030*/  VIADD R8, R8, 0x1 ;  /* 0x0000000108087836 */ /* 0x000fe40000000000 */
[----:B------:R-:W0:Y:S03]  /*10040*/  SYNCS.PHASECHK.TRANS64.TRYWAIT P0, [R7+URZ], R2 ;  /* 0x00000002070075a7 */ /* 0x000e26000800017f */
[----:B------:R-:W-:-:S04]  /*10050*/  ISETP.NE.AND P1, PT, R8, 0x3, PT ;  /* 0x000000030800780c */ /* 0x000fc80003f25270 */
[----:B------:R-:W-:Y:S02]  /*10060*/  SEL R5, RZ, 0x1, P1 ;  /* 0x00000001ff057807 */ /* 0x000fe40000800000 */
[----:B------:R-:W-:Y:S02]  /*10070*/  SEL R8, R8, RZ, P1 ;  /* 0x000000ff08087207 */ /* 0x000fe40000800000 */
[----:B------:R-:W-:-:S03]  /*10080*/  LOP3.LUT R5, R0, R5, RZ, 0x3c, !PT ;  /* 0x0000000500057212 */ /* 0x000fc600078e3cff */
[----:B------:R-:W-:Y:S01]  /*10090*/  IMAD R9, R8, 0x8, R3 ;  /* 0x0000000808097824 */ /* 0x000fe200078e0203 */
[----:B------:R-:W-:Y:S01]  /*100a0*/  SHF.L.U32 R4, R5, 0x1f, RZ ;  /* 0x0000001f05047819 */ /* 0x000fe200000006ff */
[----:B0-----:R-:W-:Y:S06]  /*100b0*/  @!P0 BRA `(.L_x_319) ;  /* 0x0000000000fc8947 */ /* 0x001fec0003800000 */
.L_x_331:
[----:B------:R-:W1:Y:S01]  /*100c0*/  SYNCS.PHASECHK.TRANS64.TRYWAIT P0, [R9+URZ], R4 ;  /* 0x00000004090075a7 */ /* 0x000e62000800017f */
[----:B------:R-:W-:-:S05]  /*100d0*/  VIADD R0, R8, 0x1 ;  /* 0x0000000108007836 */ /* 0x000fca0000000000 */
[----:B------:R-:W-:-:S04]  /*100e0*/  ISETP.NE.AND P1, PT, R0, 0x3, PT ;  /* 0x000000030000780c */ /* 0x000fc80003f25270 */
[----:B0-----:R-:W-:Y:S02]  /*100f0*/  SEL R2, RZ, 0x1, P1 ;  /* 0x00000001ff027807 */ /* 0x001fe40000800000 */
[----:B------:R-:W-:Y:S02]  /*10100*/  SEL R0, R0, RZ, P1 ;  /* 0x000000ff00007207 */ /* 0x000fe40000800000 */
[----:B------:R-:W-:Y:S01]  /*10110*/  LOP3.LUT R2, R5, R2, RZ, 0x3c, !PT ;  /* 0x0000000205027212 */ /* 0x000fe200078e3cff */
[----:B-1----:R-:W-:Y:S06]  /*10120*/  @!P0 BRA `(.L_x_320) ;  /* 0x0000000000f48947 */ /* 0x002fec0003800000 */
.L_x_332:
[----:B------:R-:W-:Y:S01]  /*10130*/  IMAD R3, R0, 0x8, R3 ;  /* 0x0000000800037824 */ /* 0x000fe200078e0203 */
[----:B------:R-:W-:-:S07]  /*10140*/  SHF.L.U32 R0, R2, 0x1f, RZ ;  /* 0x0000001f02007819 */ /* 0x000fce00000006ff */
.L_x_321:
[----:B-1----:R1:W2:Y:S02]  /*10150*/  SYNCS.PHASECHK.TRANS64.TRYWAIT P0, [R3+URZ], R0 ;  /* 0x00000000030075a7 */ /* 0x0022a4000800017f */
[----:B--2---:R-:W-:Y:S05]  /*10160*/  @!P0 NANOSLEEP.SYNCS 0x989680 ;  /* 0x009896800000895d */ /* 0x004fea0003900000 */
[----:B------:R-:W2:Y:S02]  /*10170*/  @!P0 SYNCS.PHASECHK.TRANS64 P0, [R3+URZ], R0 ;  /* 0x00000000030085a7 */ /* 0x000ea4000800007f */
[----:B--2---:R-:W-:Y:S05]  /*10180*/  @!P0 BRA `(.L_x_321) ;  /* 0xfffffffc00f08947 */ /* 0x004fea000383ffff */
.L_x_317:
[----:B------:R-:W-:Y:S05]  /*10190*/  BSYNC B0 ;  /* 0x0000000000007941 */ /* 0x000fea0003800000 */
.L_x_316:
[----:B------:R-:W-:Y:S05]  /*101a0*/  EXIT ;  /* 0x000000000000794d */ /* 0x000fea0003800000 */
.L_x_19:
[----:B----4-:R-:W-:-:S04]  /*101b0*/  IMAD.U32 R3, RZ, RZ, UR17 ;  /* 0x00000011ff037e24 */ /* 0x010fc8000f8e00ff */
[----:B------:R4:W0:Y:S03]  /*101c0*/  SYNCS.PHASECHK.TRANS64.TRYWAIT P0, [R3+URZ+-0x8], R0 ;  /* 0xfffff800030075a7 */ /* 0x000826000800017f */
[----:B0-----:R-:W-:Y:S05]  /*101d0*/  @!P0 NANOSLEEP.SYNCS 0x989680 ;  /* 0x009896800000895d */ /* 0x001fea0003900000 */
[----:B------:R-:W0:Y:S02]  /*101e0*/  @!P0 SYNCS.PHASECHK.TRANS64 P0, [R3+URZ+-0x8], R0 ;  /* 0xfffff800030085a7 */ /* 0x000e24000800007f */
[----:B0-----:R-:W-:Y:S05]  /*101f0*/  @!P0 BRA `(.L_x_19) ;  /* 0xfffffffc00ec8947 */ /* 0x001fea000383ffff */
[----:B------:R-:W-:Y:S05]  /*10200*/  BRA `(.L_x_322) ;  /* 0xffffff1400807947 */ /* 0x000fea000383ffff */
.L_x_24:
[----:B-1----:R-:W-:-:S04]  /*10210*/  IMAD.U32 R3, RZ, RZ, UR6 ;  /* 0x00000006ff037e24 */ /* 0x002fc8000f8e00ff */
[----:B------:R1:W2:Y:S03]  /*10220*/  SYNCS.PHASECHK.TRANS64.TRYWAIT P0, [R3+URZ], R0 ;  /* 0x00000000030075a7 */ /* 0x0002a6000800017f */
[----:B--2---:R-:W-:Y:S05]  /*10230*/  @!P0 NANOSLEEP.SYNCS 0x989680 ;  /* 0x009896800000895d */ /* 0x004fea0003900000 */
[----:B------:R-:W2:Y:S02]  /*10240*/  @!P0 SYNCS.PHASECHK.TRANS64 P0, [R3+URZ], R0 ;  /* 0x00000000030085a7 */ /* 0x000ea4000800007f */
[----:B--2---:R-:W-:Y:S05]  /*10250*/  @!P0 BRA `(.L_x_24) ;  /* 0xfffffffc00ec8947 */ /* 0x004fea000383ffff */
[----:B------:R-:W-:Y:S05]  /*10260*/  BRA `(.L_x_23) ;  /* 0xffffff1c00ec7947 */ /* 0x000fea000383ffff */
.L_x_30:
[----:B-----5:R1:W-:Y:S02]  /*10270*/  STL [R1+0xa4], R0 ;  /* 0x0000a40001007387 */ /* 0x0203e40000100800 */
[----:B-1----:R-:W-:-:S04]  /*10280*/  IMAD.U32 R0, RZ, RZ, UR9 ;  /* 0x00000009ff007e24 */ /* 0x002fc8000f8e00ff */
[----:B------:R1:W3:Y:S03]  /*10290*/  SYNCS.PHASECHK.TRANS64.TRYWAIT P0, [R0+URZ], R229 ;  /* 0x000000e5000075a7 */ /* 0x0002e6000800017f */
[----:B---3--:R-:W-:Y:S05]  /*102a0*/  @!P0 NANOSLEEP.SYNCS 0x989680 ;  /* 0x009896800000895d */ /* 0x008fea0003900000 */
[----:B------:R1:W3:Y:S02]  /*102b0*/  @!P0 SYNCS.PHASECHK.TRANS64 P0, [R0+URZ], R229 ;  /* 0x000000e5000085a7 */ /* 0x0002e4000800007f */
[----:B-1----:R1:W5:Y:S02]  /*102c0*/  LDL.LU R0, [R1+0xa4] ;  /* 0x0000a40001007983 */ /* 0x0023640000300800 */
[----:B-1-3--:R-:W-:Y:S05]  /*102d0*/  @!P0 BRA `(.L_x_30) ;  /* 0xfffffffc00e48947 */ /* 0x00afea000383ffff */
[----:B------:R-:W-:Y:S05]  /*102e0*/  BRA `(.L_x_29) ;  /* 0xffffff3000407947 */ /* 0x000fea000383ffff */
.L_x_38:
[----:B0-----:R-:W-:-:S04]  /*102f0*/  IMAD.U32 R25, RZ, RZ, UR17 ;  /* 0x00000011ff197e24 */ /* 0x001fc8000f8e00ff */
[----:B------:R0:W3:Y:S03]  /*10300*/  SYNCS.PHASECHK.TRANS64.TRYWAIT P0, [R25+URZ+0x8], R24 ;  /* 0x00000818190075a7 */ /* 0x0000e6000800017f */
[----:B---3--:R-:W-:Y:S05]  /*10310*/  @!P0 NANOSLEEP.SYNCS 0x989680 ;  /* 0x009896800000895d */ /* 0x008fea0003900000 */
[----:B------:R-:W3:Y:S02]  /*10320*/  @!P0 SYNCS.PHASECHK.TRANS64 P0, [R25+URZ+0x8], R24 ;  /* 0x00000818190085a7 */ /* 0x000ee4000800007f */
[----:B---3--:R-:W-:Y:S05]  /*10330*/  @!P0 BRA `(.L_x_38) ;  /* 0xfffffffc00ec8947 */ /* 0x008fea000383ffff */
[----:B------:R-:W-:Y:S05]  /*10340*/  BRA `(.L_x_323) ;  /* 0xffffff5400447947 */ /* 0x000fea000383ffff */
.L_x_303:
[----:B------:R-:W-:Y:S01]  /*10350*/  BSSY B1, `(.L_x_324) ;  /* 0x0000006000017945 */ /* 0x000fe20003800000 */
[----:B------:R-:W-:-:S07]  /*10360*/  IMAD.MOV.U32 R2, RZ, RZ, -0x1 ;  /* 0xffffffffff027424 */ /* 0x000fce00078e00ff */
[----:B------:R-:W-:Y:S05]  /*10370*/  WARPSYNC.COLLECTIVE R2, `(.L_x_325) ;  /* 0x00000000020c7348 */ /* 0x000fea0003c00000 */
[----:B------:R-:W-:Y:S02]  /*10380*/  ELECT P1, UR62, PT ;  /* 0x00000000003e782f */ /* 0x000fe40003820000 */
[----:B------:R-:W-:Y:S01]  /*10390*/  MOV R2, UR62 ;  /* 0x0000003e00027c02 */ /* 0x000fe20008000f00 */
[----:B------:R-:W-:Y:S10]  /*103a0*/  ENDCOLLECTIVE ;  /* 0x000000000000791b */ /* 0x000ff40003800000 */
.L_x_325:
[----:B------:R-:W-:Y:S05]  /*103b0*/  BSYNC B1 ;  /* 0x0000000000017941 */ /* 0x000fea0003800000 */
.L_x_324:
[----:B------:R-:W-:Y:S05]  /*103c0*/  BRA `(.L_x_326) ;  /* 0xffffffec00d87947 */ /* 0x000fea000383ffff */
.L_x_306:
[----:B-1----:R1:W2:Y:S02]  /*103d0*/  SYNCS.PHASECHK.TRANS64.TRYWAIT P1, [R11+URZ+0x18], R4 ;  /* 0x000018040b0075a7 */ /* 0x0022a4000802017f */
[----:B--2---:R-:W-:Y:S05]  /*103e0*/  @!P1 NANOSLEEP.SYNCS 0x989680 ;  /* 0x009896800000995d */ /* 0x004fea0003900000 */
[----:B------:R-:W2:Y:S02]  /*103f0*/  @!P1 SYNCS.PHASECHK.TRANS64 P1, [R11+URZ+0x18], R4 ;  /* 0x000018040b0095a7 */ /* 0x000ea4000802007f */
[----:B--2---:R-:W-:Y:S05]  /*10400*/  @!P1 BRA `(.L_x_306) ;  /* 0xfffffffc00f09947 */ /* 0x004fea000383ffff */
[----:B------:R-:W-:Y:S05]  /*10410*/  BRA `(.L_x_327) ;  /* 0xfffffff000187947 */ /* 0x000fea000383ffff */
.L_x_315:
[----:B------:R-:W-:Y:S01]  /*10420*/  BSSY B0, `(.L_x_328) ;  /* 0x0000006000007945 */ /* 0x000fe20003800000 */
[----:B------:R-:W-:-:S07]  /*10430*/  IMAD.MOV.U32 R2, RZ, RZ, -0x1 ;  /* 0xffffffffff027424 */ /* 0x000fce00078e00ff */
[----:B01----:R-:W-:Y:S05]  /*10440*/  WARPSYNC.COLLECTIVE R2, `(.L_x_329) ;  /* 0x00000000020c7348 */ /* 0x003fea0003c00000 */
[----:B------:R-:W-:Y:S02]  /*10450*/  ELECT P1, UR62, PT ;  /* 0x00000000003e782f */ /* 0x000fe40003820000 */
[----:B------:R-:W-:Y:S01]  /*10460*/  MOV R2, UR62 ;  /* 0x0000003e00027c02 */ /* 0x000fe20008000f00 */
[----:B01----:R-:W-:Y:S10]  /*10470*/  ENDCOLLECTIVE ;  /* 0x000000000000791b */ /* 0x003ff40003800000 */
.L_x_329:
[----:B------:R-:W-:Y:S05]  /*10480*/  BSYNC B0 ;  /* 0x0000000000007941 */ /* 0x000fea0003800000 */
.L_x_328:
[----:B------:R-:W-:Y:S01]  /*10490*/  PLOP3.LUT P0, PT, P1, PT, PT, 0x80, 0x0 ;  /* 0x000000000000781c */ /* 0x000fe20000f0f070 */
[----:B------:R-:W-:-:S12]  /*104a0*/  BRA `(.L_x_330) ;  /* 0xfffffff800ac7947 */ /* 0x000fd8000383ffff */
.L_x_319:
[----:B0-----:R0:W1:Y:S02]  /*104b0*/  SYNCS.PHASECHK.TRANS64.TRYWAIT P0, [R7+URZ], R2 ;  /* 0x00000002070075a7 */ /* 0x001064000800017f */
[----:B-1----:R-:W-:Y:S05]  /*104c0*/  @!P0 NANOSLEEP.SYNCS 0x989680 ;  /* 0x009896800000895d */ /* 0x002fea0003900000 */
[----:B------:R-:W1:Y:S02]  /*104d0*/  @!P0 SYNCS.PHASECHK.TRANS64 P0, [R7+URZ], R2 ;  /* 0x00000002070085a7 */ /* 0x000e64000800007f */
[----:B-1----:R-:W-:Y:S05]  /*104e0*/  @!P0 BRA `(.L_x_319) ;  /* 0xfffffffc00f08947 */ /* 0x002fea000383ffff */
[----:B------:R-:W-:Y:S05]  /*104f0*/  BRA `(.L_x_331) ;  /* 0xfffffff800f07947 */ /* 0x000fea000383ffff */
.L_x_320:
[----:B0-----:R0:W1:Y:S02]  /*10500*/  SYNCS.PHASECHK.TRANS64.TRYWAIT P0, [R9+URZ], R4 ;  /* 0x00000004090075a7 */ /* 0x001064000800017f */
[----:B-1----:R-:W-:Y:S05]  /*10510*/  @!P0 NANOSLEEP.SYNCS 0x989680 ;  /* 0x009896800000895d */ /* 0x002fea0003900000 */
[----:B------:R-:W1:Y:S02]  /*10520*/  @!P0 SYNCS.PHASECHK.TRANS64 P0, [R9+URZ], R4 ;  /* 0x00000004090085a7 */ /* 0x000e64000800007f */
[----:B-1----:R-:W-:Y:S05]  /*10530*/  @!P0 BRA `(.L_x_320) ;  /* 0xfffffffc00f08947 */ /* 0x002fea000383ffff */
[----:B------:R-:W-:Y:S05]  /*10540*/  BRA `(.L_x_332) ;  /* 0xfffffff800f87947 */ /* 0x000fea000383ffff */
.L_x_333:
[----:B------:R-:W-:-:S00]  /*10550*/  BRA `(.L_x_333) ;  /* 0xfffffffc00fc7947 */ /* 0x000fc0000383ffff */
[----:B------:R-:W-:-:S00]  /*10560*/  NOP ;  /* 0x0000000000007918 */ /* 0x000fc00000000000 */
        /* <DEDUP_REMOVED lines=9> */
.L_x_334:


//--------------------- .nv.shared._ZN7cutlass13device_kernelINS_4gemm6kernel13GemmUniversalIN4cute5tupleIJiiiiEEENS1_10collective13CollectiveMmaINS1_37MainloopSm90TmaGmmaWarpSpecializedFP8ILi3ENS5_IJNS4_1CILi2EEESB_NSA_ILi1EEEEEENS1_32KernelTmaWarpSpecializedPingpongEEENS5_IJNSA_ILi64EEENSA_ILi256EEENSA_ILi32EEEEEENS_12float_e4m3_tENS5_IJlSC_lEEESK_SL_NS4_8TiledMMAINS4_8MMA_AtomIJNS4_4SM904GMMA31MMA_64x256x32_F32E4M3E4M3_SS_TNILNSP_7ScaleInE1ELSR_1EEEEEENS4_6LayoutINS5_IJSC_SC_SC_EEENS5_IJNSA_ILi0EEESW_SW_EEEEENS5_IJNS4_10UnderscoreESZ_SZ_EEEEENS4_23SM90_TMA_LOAD_MULTICASTENS4_14ComposedLayoutINS4_7SwizzleILi1ELi4ELi3EEENS4_18smem_ptr_flag_bitsILi8EEENSU_INS5_IJNSA_ILi8EEESI_EEENS5_IJSI_SC_EEEEEEEvNS4_8identityES12_S1C_vS1D_EENS_8epilogue10collective6detail29Sm90TmaWarpSpecializedAdapterINS1G_15DefaultEpilogueISK_SL_SL_NS1F_6thread17LinearCombinationISK_Li1EffLNS1K_9ScaleType4KindE0ELNS_15FloatRoundStyleE2ESK_EENS1_15EpilogueDefaultEEEEEvvEEEEvNT_6ParamsE --------------------------
	.section	.nv.shared._ZN7cutlass13device_kernelINS_4gemm6kernel13GemmUniversalIN4cute5tupleIJiiiiEEENS1_10collective13CollectiveMmaINS1_37MainloopSm90TmaGmmaWarpSpecializedFP8ILi3ENS5_IJNS4_1CILi2EEESB_NSA_ILi1EEEEEENS1_32KernelTmaWarpSpecializedPingpongEEENS5_IJNSA_ILi64EEENSA_ILi256EEENSA_ILi32EEEEEENS_12float_e4m3_tENS5_IJlSC_lEEESK_SL_NS4_8TiledMMAINS4_8MMA_AtomIJNS4_4SM904GMMA31MMA_64x256x32_F32E4M3E4M3_SS_TNILNSP_7ScaleInE1ELSR_1EEEEEENS4_6LayoutINS5_IJSC_SC_SC_EEENS5_IJNSA_ILi0EEESW_SW_EEEEENS5_IJNS4_10UnderscoreESZ_SZ_EEEEENS4_23SM90_TMA_LOAD_MULTICASTENS4_14ComposedLayoutINS4_7SwizzleILi1ELi4ELi3EEENS4_18smem_ptr_flag_bitsILi8EEENSU_INS5_IJNSA_ILi8EEESI_EEENS5_IJSI_SC_EEEEEEEvNS4_8identityES12_S1C_vS1D_EENS_8epilogue10collective6detail29Sm90TmaWarpSpecializedAdapterINS1G_15DefaultEpilogueISK_SL_SL_NS1F_6thread17LinearCombinationISK_Li1EffLNS1K_9ScaleType4KindE0ELNS_15FloatRoundStyleE2ESK_EENS1_15EpilogueDefaultEEEEEvvEEEEvNT_6ParamsE,"aw",@nobits
	.sectionflags	@""
	.align	16
	.zero		1024


//--------------------- .nv.shared.reserved.0     --------------------------
	.section	.nv.shared.reserved.0,"aw",@nobits
	.weak		__nv_reservedSMEM_offset_0_alias
	.size		__nv_reservedSMEM_offset_0_alias, 0, 0
	.other		__nv_reservedSMEM_offset_0_alias,@"STO_CUDA_RESERVED_SHARED STV_DEFAULT"
__nv_reservedSMEM_offset_0_alias:
	.zero		0


//--------------------- .nv.global                --------------------------
	.section	.nv.global,"aw",@nobits
.nv.global:
	.type		_ZN39_INTERNAL_4358f3a6_4_k_cu_36d8dc04_37174cute1_E,@object
	.size		_ZN39_INTERNAL_4358f3a6_4_k_cu_36d8dc04_37174cute1_E,(_ZN39_INTERNAL_4358f3a6_4_k_cu_36d8dc04_37174cuda3std3__45__cpo6cbeginE - _ZN39_INTERNAL_4358f3a6_4_k_cu_36d8dc04_37174cute1_E)
_ZN39_INTERNAL_4358f3a6_4_k_cu_36d8dc04_37174cute1_E:
	.zero		1
	.type		_ZN39_INTERNAL_4358f3a6_4_k_cu_36d8dc04_37174cuda3std3__45__cpo6cbeginE,@object
	.size		_ZN39_INTERNAL_4358f3a6_4_k_cu_36d8dc04_37174cuda3std3__45__cpo6cbeginE,(_ZN39_INTERNAL_4358f3a6_4_k_cu_36d8dc04_37174cuda3std3__48in_placeE - _ZN39_INTERNAL_4358f3a6_4_k_cu_36d8dc04_37174cuda3std3__45__cpo6cbeginE)
_ZN39_INTERNAL_4358f3a6_4_k_cu_36d8dc04_37174cuda3std3__45__cpo6cbeginE:
	.zero		1
	.type		_ZN39_INTERNAL_4358f3a6_4_k_cu_36d8dc04_37174cuda3std3__48in_placeE,@object
	.size		_ZN39_INTERNAL_4358f3a6_4_k_cu_36d8dc04_37174cuda3std3__48in_placeE,(_ZN39_INTERNAL_4358f3a6_4_k_cu_36d8dc04_37174cuda3std6ranges3__45__cpo9iter_moveE - _ZN39_INTERNAL_4358f3a6_4_k_cu_36d8dc04_37174cuda3std3__48in_placeE)
_ZN39_INTERNAL_4358f3a6_4_k_cu_36d8dc04_37174cuda3std3__48in_placeE:
	.zero		1
	.type		_ZN39_INTERNAL_4358f3a6_4_k_cu_36d8dc04_37174cuda3std6ranges3__45__cpo9iter_moveE,@object
	.size		_ZN39_INTERNAL_4358f3a6_4_k_cu_36d8dc04_37174cuda3std6ranges3__45__cpo9iter_moveE,(_ZN39_INTERNAL_4358f3a6_4_k_cu_36d8dc04_37174cuda3std3__45__cpo5beginE - _ZN39_INTERNAL_4358f3a6_4_k_cu_36d8dc04_37174cuda3std6ranges3__45__cpo9iter_moveE)
_ZN39_INTERNAL_4358f3a6_4_k_cu_36d8dc04_37174cuda3std6ranges3__45__cpo9iter_moveE:
	.zero		1
	.type		_ZN39_INTERNAL_4358f3a6_4_k_cu_36d8dc04_37174cuda3std3__45__cpo5beginE,@object
	.size		_ZN39_INTERNAL_4358f3a6_4_k_cu_36d8dc04_37174cuda3std3__45__cpo5beginE,(_ZN39_INTERNAL_4358f3a6_4_k_cu_36d8dc04_37174cuda3std3__441_GLOBAL__N__4358f3a6_4_k_cu_36d8dc04_37176ignoreE - _ZN39_INTERNAL_4358f3a6_4_k_cu_36d8dc04_37174cuda3std3__45__cpo5beginE)
_ZN39_INTERNAL_4358f3a6_4_k_cu_36d8dc04_37174cuda3std3__45__cpo5beginE:
	.zero		1
	.type		_ZN39_INTERNAL_4358f3a6_4_k_cu_36d8dc04_37174cuda3std3__441_GLOBAL__N__4358f3a6_4_k_cu_36d8dc04_37176ignoreE,@object
	.size		_ZN39_INTERNAL_4358f3a6_4_k_cu_36d8dc04_37174cuda3std3__441_GLOBAL__N__4358f3a6_4_k_cu_36d8dc04_37176ignoreE,(_ZN39_INTERNAL_4358f3a6_4_k_cu_36d8dc04_37174cute7productE - _ZN39_INTERNAL_4358f3a6_4_k_cu_36d8dc04_37174cuda3std3__441_GLOBAL__N__4358f3a6_4_k_cu_36d8dc04_37176ignoreE)
_ZN39_INTERNAL_4358f3a6_4_k_cu_36d8dc04_37174cuda3std3__441_GLOBAL__N__4358f3a6_4_k_cu_36d8dc04_37176ignoreE:
	.zero		1
	.type		_ZN39_INTERNAL_4358f3a6_4_k_cu_36d8dc04_37174cute7productE,@object
	.size		_ZN39_INTERNAL_4358f3a6_4_k_cu_36d8dc04_37174cute7productE,(_ZN39_INTERNAL_4358f3a6_4_k_cu_36d8dc04_37174cuda3std3__45__cpo3endE - _ZN39_INTERNAL_4358f3a6_4_k_cu_36d8dc04_37174cute7productE)
_ZN39_INTERNAL_4358f3a6_4_k_cu_36d8dc04_37174cute7productE:
	.zero		1
	.type		_ZN39_INTERNAL_4358f3a6_4_k_cu_36d8dc04_37174cuda3std3__45__cpo3endE,@object
	.size		_ZN39_INTERNAL_4358f3a6_4_k_cu_36d8dc04_37174cuda3std3__45__cpo3endE,(_ZN39_INTERNAL_4358f3a6_4_k_cu_36d8dc04_37174cuda3std3__419piecewise_constructE - _ZN39_INTERNAL_4358f3a6_4_k_cu_36d8dc04_37174cuda3std3__45__cpo3endE)
_ZN39_INTERNAL_4358f3a6_4_k_cu_36d8dc04_37174cuda3std3__45__cpo3endE:
	.zero		1
	.type		_ZN39_INTERNAL_4358f3a6_4_k_cu_36d8dc04_37174cuda3std3__419piecewise_constructE,@object
	.size		_ZN39_INTERNAL_4358f3a6_4_k_cu_36d8dc04_37174cuda3std3__419piecewise_constructE,(_ZN39_INTERNAL_4358f3a6_4_k_cu_36d8dc04_37174cuda3std3__45__cpo4cendE - _ZN39_INTERNAL_4358f3a6_4_k_cu_36d8dc04_37174cuda3std3__419piecewise_constructE)
_ZN39_INTERNAL_4358f3a6_4_k_cu_36d8dc04_37174cuda3std3__419piecewise_constructE:
	.zero		1
	.type		_ZN39_INTERNAL_4358f3a6_4_k_cu_36d8dc04_37174cuda3std3__45__cpo4cendE,@object
	.size		_ZN39_INTERNAL_4358f3a6_4_k_cu_36d8dc04_37174cuda3std3__45__cpo4cendE,(_ZN39_INTERNAL_4358f3a6_4_k_cu_36d8dc04_37174cuda3std6ranges3__45__cpo4swapE - _ZN39_INTERNAL_4358f3a6_4_k_cu_36d8dc04_37174cuda3std3__45__cpo4cendE)
_ZN39_INTERNAL_4358f3a6_4_k_cu_36d8dc04_37174cuda3std3__45__cpo4cendE:
	.zero		1
	.type		_ZN39_INTERNAL_4358f3a6_4_k_cu_36d8dc04_37174cuda3std6ranges3__45__cpo4swapE,@object
	.size		_ZN39_INTERNAL_4358f3a6_4_k_cu_36d8dc04_37174cuda3std6ranges3__45__cpo4swapE,(.L_7 - _ZN39_INTERNAL_4358f3a6_4_k_cu_36d8dc04_37174cuda3std6ranges3__45__cpo4swapE)
_ZN39_INTERNAL_4358f3a6_4_k_cu_36d8dc04_37174cuda3std6ranges3__45__cpo4swapE:
	.zero		1
.L_7:


//--------------------- .nv.constant0._ZN7cutlass13device_kernelINS_4gemm6kernel13GemmUniversalIN4cute5tupleIJiiiiEEENS1_10collective13CollectiveMmaINS1_37MainloopSm90TmaGmmaWarpSpecializedFP8ILi3ENS5_IJNS4_1CILi2EEESB_NSA_ILi1EEEEEENS1_32KernelTmaWarpSpecializedPingpongEEENS5_IJNSA_ILi64EEENSA_ILi256EEENSA_ILi32EEEEEENS_12float_e4m3_tENS5_IJlSC_lEEESK_SL_NS4_8TiledMMAINS4_8MMA_AtomIJNS4_4SM904GMMA31MMA_64x256x32_F32E4M3E4M3_SS_TNILNSP_7ScaleInE1ELSR_1EEEEEENS4_6LayoutINS5_IJSC_SC_SC_EEENS5_IJNSA_ILi0EEESW_SW_EEEEENS5_IJNS4_10UnderscoreESZ_SZ_EEEEENS4_23SM90_TMA_LOAD_MULTICASTENS4_14ComposedLayoutINS4_7SwizzleILi1ELi4ELi3EEENS4_18smem_ptr_flag_bitsILi8EEENSU_INS5_IJNSA_ILi8EEESI_EEENS5_IJSI_SC_EEEEEEEvNS4_8identityES12_S1C_vS1D_EENS_8epilogue10collective6detail29Sm90TmaWarpSpecializedAdapterINS1G_15DefaultEpilogueISK_SL_SL_NS1F_6thread17LinearCombinationISK_Li1EffLNS1K_9ScaleType4KindE0ELNS_15FloatRoundStyleE2ESK_EENS1_15EpilogueDefaultEEEEEvvEEEEvNT_6ParamsE --------------------------
	.section	.nv.constant0._ZN7cutlass13device_kernelINS_4gemm6kernel13GemmUniversalIN4cute5tupleIJiiiiEEENS1_10collective13CollectiveMmaINS1_37MainloopSm90TmaGmmaWarpSpecializedFP8ILi3ENS5_IJNS4_1CILi2EEESB_NSA_ILi1EEEEEENS1_32KernelTmaWarpSpecializedPingpongEEENS5_IJNSA_ILi64EEENSA_ILi256EEENSA_ILi32EEEEEENS_12float_e4m3_tENS5_IJlSC_lEEESK_SL_NS4_8TiledMMAINS4_8MMA_AtomIJNS4_4SM904GMMA31MMA_64x256x32_F32E4M3E4M3_SS_TNILNSP_7ScaleInE1ELSR_1EEEEEENS4_6LayoutINS5_IJSC_SC_SC_EEENS5_IJNSA_ILi0EEESW_SW_EEEEENS5_IJNS4_10UnderscoreESZ_SZ_EEEEENS4_23SM90_TMA_LOAD_MULTICASTENS4_14ComposedLayoutINS4_7SwizzleILi1ELi4ELi3EEENS4_18smem_ptr_flag_bitsILi8EEENSU_INS5_IJNSA_ILi8EEESI_EEENS5_IJSI_SC_EEEEEEEvNS4_8identityES12_S1C_vS1D_EENS_8epilogue10collective6detail29Sm90TmaWarpSpecializedAdapterINS1G_15DefaultEpilogueISK_SL_SL_NS1F_6thread17LinearCombinationISK_Li1EffLNS1K_9ScaleType4KindE0ELNS_15FloatRoundStyleE2ESK_EENS1_15EpilogueDefaultEEEEEvvEEEEvNT_6ParamsE,"a",@progbits
	.sectionflags	@""
	.align	4
.nv.constant0._ZN7cutlass13device_kernelINS_4gemm6kernel13GemmUniversalIN4cute5tupleIJiiiiEEENS1_10collective13CollectiveMmaINS1_37MainloopSm90TmaGmmaWarpSpecializedFP8ILi3ENS5_IJNS4_1CILi2EEESB_NSA_ILi1EEEEEENS1_32KernelTmaWarpSpecializedPingpongEEENS5_IJNSA_ILi64EEENSA_ILi256EEENSA_ILi32EEEEEENS_12float_e4m3_tENS5_IJlSC_lEEESK_SL_NS4_8TiledMMAINS4_8MMA_AtomIJNS4_4SM904GMMA31MMA_64x256x32_F32E4M3E4M3_SS_TNILNSP_7ScaleInE1ELSR_1EEEEEENS4_6LayoutINS5_IJSC_SC_SC_EEENS5_IJNSA_ILi0EEESW_SW_EEEEENS5_IJNS4_10UnderscoreESZ_SZ_EEEEENS4_23SM90_TMA_LOAD_MULTICASTENS4_14ComposedLayoutINS4_7SwizzleILi1ELi4ELi3EEENS4_18smem_ptr_flag_bitsILi8EEENSU_INS5_IJNSA_ILi8EEESI_EEENS5_IJSI_SC_EEEEEEEvNS4_8identityES12_S1C_vS1D_EENS_8epilogue10collective6detail29Sm90TmaWarpSpecializedAdapterINS1G_15DefaultEpilogueISK_SL_SL_NS1F_6thread17LinearCombinationISK_Li1EffLNS1K_9ScaleType4KindE0ELNS_15FloatRoundStyleE2ESK_EENS1_15EpilogueDefaultEEEEEvvEEEEvNT_6ParamsE:
	.zero		1664


//--------------------- SYMBOLS --------------------------

	.type		.nv.reservedSmem.offset0,@object
	.size		.nv.reservedSmem.offset0,0x4
